	.target	sm_90a

	.elftype	@"ET_EXEC"


//--------------------- .note.nv.tkinfo           --------------------------
	.section	.note.nv.tkinfo,"",@"SHT_NOTE"
	.sectionflags	@"SHF_NOTE_NV_TKINFO"
	.tkinfo
        /*0018*/ 	.word	0x00000002
        /*0030*/ 	.string	""
        /*0030*/ 	.string	"ptxas"
        /*0030*/ 	.string	"Cuda compilation tools, release 13.0, V13.0.88"
        /*0030*/ 	.string	"Build cuda_13.0.r13.0/compiler.36424714_0"
        /*0030*/ 	.string	"-arch sm_90a -m 64 "



//--------------------- .note.nv.cuinfo           --------------------------
	.section	.note.nv.cuinfo,"",@"SHT_NOTE"
	.sectionflags	@"SHF_NOTE_NV_CUINFO"
        /*0018*/ 	.short	0x0002
        /*001a*/ 	.short	0x005a
        /*001c*/ 	.short	0x0082
	.zero		2


//--------------------- .nv.info                  --------------------------
	.section	.nv.info,"",@"SHT_CUDA_INFO"
	.align	4


	//----- nvinfo : EIATTR_REGCOUNT
	.align		4
        /*0000*/ 	.byte	0x04, 0x2f
        /*0002*/ 	.short	(.L_16 - .L_15)
	.align		4
.L_15:
        /*0004*/ 	.word	index@(_ZN7cutlass13device_kernelINS_4gemm6kernel13GemmUniversalIN4cute5tupleIJiiiiEEENS1_10collective13CollectiveMmaINS1_49MainloopSm90TmaGmmaRmemAWarpSpecializedMixedInputILi3ENS5_IJNS4_1CILi1EEESB_SB_EEENS1_35KernelTmaWarpSpecializedCooperativeEEENS5_IJNSA_ILi256EEENSA_ILi128EEESG_EEENS5_IJNS_12float_e4m3_tEEEENS5_IJlSB_lEEENS_10bfloat16_tESK_NS4_8TiledMMAINS4_8MMA_AtomIJNS4_4SM904GMMA28MMA_64x128x16_F32BF16BF16_RSILNSP_5MajorE0ELSR_0ELNSP_7ScaleInE1ELSS_1EEEEEENS4_6LayoutINS5_IJNSA_ILi2EEESB_SB_EEENS5_IJSB_NSA_ILi0EEESY_EEEEENS5_IJNS4_10UnderscoreES11_S11_EEEEENS4_13SM90_TMA_LOADENS4_14ComposedLayoutINS4_7SwizzleILi3ELi4ELi3EEENS4_18smem_ptr_flag_bitsILi8EEENSV_INS5_IJNSA_ILi8EEESG_EEENS5_IJSG_SB_EEEEEEENS4_9Copy_AtomIJNS4_39AutoVectorizingCopyWithAssumedAlignmentILi128EEESI_EEENS4_8identityES14_NS15_IS17_NS18_ILi16EEENSV_INS5_IJS1A_NSA_ILi64EEEEEENS5_IJS1L_SB_EEEEEEEvS1J_EENS_8epilogue10collective6detail29Sm90TmaWarpSpecializedAdapterINS1S_15DefaultEpilogueISI_SK_SK_NS1R_6thread17LinearCombinationISI_Li1EffLNS1W_9ScaleType4KindE0ELNS_15FloatRoundStyleE2ESI_EENS1_15EpilogueDefaultEEEEEvvEEEEvNT_6ParamsE)
        /*0008*/ 	.word	0x000000a8


	//----- nvinfo : EIATTR_FRAME_SIZE
	.align		4
.L_16:
        /*000c*/ 	.byte	0x04, 0x11
        /*000e*/ 	.short	(.L_18 - .L_17)
	.align		4
.L_17:
        /*0010*/ 	.word	index@(_ZN7cutlass13device_kernelINS_4gemm6kernel13GemmUniversalIN4cute5tupleIJiiiiEEENS1_10collective13CollectiveMmaINS1_49MainloopSm90TmaGmmaRmemAWarpSpecializedMixedInputILi3ENS5_IJNS4_1CILi1EEESB_SB_EEENS1_35KernelTmaWarpSpecializedCooperativeEEENS5_IJNSA_ILi256EEENSA_ILi128EEESG_EEENS5_IJNS_12float_e4m3_tEEEENS5_IJlSB_lEEENS_10bfloat16_tESK_NS4_8TiledMMAINS4_8MMA_AtomIJNS4_4SM904GMMA28MMA_64x128x16_F32BF16BF16_RSILNSP_5MajorE0ELSR_0ELNSP_7ScaleInE1ELSS_1EEEEEENS4_6LayoutINS5_IJNSA_ILi2EEESB_SB_EEENS5_IJSB_NSA_ILi0EEESY_EEEEENS5_IJNS4_10UnderscoreES11_S11_EEEEENS4_13SM90_TMA_LOADENS4_14ComposedLayoutINS4_7SwizzleILi3ELi4ELi3EEENS4_18smem_ptr_flag_bitsILi8EEENSV_INS5_IJNSA_ILi8EEESG_EEENS5_IJSG_SB_EEEEEEENS4_9Copy_AtomIJNS4_39AutoVectorizingCopyWithAssumedAlignmentILi128EEESI_EEENS4_8identityES14_NS15_IS17_NS18_ILi16EEENSV_INS5_IJS1A_NSA_ILi64EEEEEENS5_IJS1L_SB_EEEEEEEvS1J_EENS_8epilogue10collective6detail29Sm90TmaWarpSpecializedAdapterINS1S_15DefaultEpilogueISI_SK_SK_NS1R_6thread17LinearCombinationISI_Li1EffLNS1W_9ScaleType4KindE0ELNS_15FloatRoundStyleE2ESI_EENS1_15EpilogueDefaultEEEEEvvEEEEvNT_6ParamsE)
        /*0014*/ 	.word	0x00000000


	//----- nvinfo : EIATTR_MIN_STACK_SIZE
	.align		4
.L_18:
        /*0018*/ 	.byte	0x04, 0x12
        /*001a*/ 	.short	(.L_20 - .L_19)
	.align		4
.L_19:
        /*001c*/ 	.word	index@(_ZN7cutlass13device_kernelINS_4gemm6kernel13GemmUniversalIN4cute5tupleIJiiiiEEENS1_10collective13CollectiveMmaINS1_49MainloopSm90TmaGmmaRmemAWarpSpecializedMixedInputILi3ENS5_IJNS4_1CILi1EEESB_SB_EEENS1_35KernelTmaWarpSpecializedCooperativeEEENS5_IJNSA_ILi256EEENSA_ILi128EEESG_EEENS5_IJNS_12float_e4m3_tEEEENS5_IJlSB_lEEENS_10bfloat16_tESK_NS4_8TiledMMAINS4_8MMA_AtomIJNS4_4SM904GMMA28MMA_64x128x16_F32BF16BF16_RSILNSP_5MajorE0ELSR_0ELNSP_7ScaleInE1ELSS_1EEEEEENS4_6LayoutINS5_IJNSA_ILi2EEESB_SB_EEENS5_IJSB_NSA_ILi0EEESY_EEEEENS5_IJNS4_10UnderscoreES11_S11_EEEEENS4_13SM90_TMA_LOADENS4_14ComposedLayoutINS4_7SwizzleILi3ELi4ELi3EEENS4_18smem_ptr_flag_bitsILi8EEENSV_INS5_IJNSA_ILi8EEESG_EEENS5_IJSG_SB_EEEEEEENS4_9Copy_AtomIJNS4_39AutoVectorizingCopyWithAssumedAlignmentILi128EEESI_EEENS4_8identityES14_NS15_IS17_NS18_ILi16EEENSV_INS5_IJS1A_NSA_ILi64EEEEEENS5_IJS1L_SB_EEEEEEEvS1J_EENS_8epilogue10collective6detail29Sm90TmaWarpSpecializedAdapterINS1S_15DefaultEpilogueISI_SK_SK_NS1R_6thread17LinearCombinationISI_Li1EffLNS1W_9ScaleType4KindE0ELNS_15FloatRoundStyleE2ESI_EENS1_15EpilogueDefaultEEEEEvvEEEEvNT_6ParamsE)
        /*0020*/ 	.word	0x00000000
.L_20:


//--------------------- .nv.compat                --------------------------
	.section	.nv.compat,"",@"SHT_CUDA_COMPAT_INFO"
	.align	4
        /*0000*/ 	.byte	0x02, 0x09, 0x01, 0x00, 0x02, 0x02, 0x04, 0x00, 0x02, 0x05, 0x05, 0x00, 0x03, 0x07, 0x01, 0x01
        /*0010*/ 	.byte	0x02, 0x03, 0x01, 0x00, 0x02, 0x06, 0x01, 0x00, 0x04, 0x0b, 0x08, 0x00, 0x00, 0x00, 0x00, 0x00
        /*0020*/ 	.byte	0x00, 0x00, 0x00, 0x00


//--------------------- .nv.info._ZN7cutlass13device_kernelINS_4gemm6kernel13GemmUniversalIN4cute5tupleIJiiiiEEENS1_10collective13CollectiveMmaINS1_49MainloopSm90TmaGmmaRmemAWarpSpecializedMixedInputILi3ENS5_IJNS4_1CILi1EEESB_SB_EEENS1_35KernelTmaWarpSpecializedCooperativeEEENS5_IJNSA_ILi256EEENSA_ILi128EEESG_EEENS5_IJNS_12float_e4m3_tEEEENS5_IJlSB_lEEENS_10bfloat16_tESK_NS4_8TiledMMAINS4_8MMA_AtomIJNS4_4SM904GMMA28MMA_64x128x16_F32BF16BF16_RSILNSP_5MajorE0ELSR_0ELNSP_7ScaleInE1ELSS_1EEEEEENS4_6LayoutINS5_IJNSA_ILi2EEESB_SB_EEENS5_IJSB_NSA_ILi0EEESY_EEEEENS5_IJNS4_10UnderscoreES11_S11_EEEEENS4_13SM90_TMA_LOADENS4_14ComposedLayoutINS4_7SwizzleILi3ELi4ELi3EEENS4_18smem_ptr_flag_bitsILi8EEENSV_INS5_IJNSA_ILi8EEESG_EEENS5_IJSG_SB_EEEEEEENS4_9Copy_AtomIJNS4_39AutoVectorizingCopyWithAssumedAlignmentILi128EEESI_EEENS4_8identityES14_NS15_IS17_NS18_ILi16EEENSV_INS5_IJS1A_NSA_ILi64EEEEEENS5_IJS1L_SB_EEEEEEEvS1J_EENS_8epilogue10collective6detail29Sm90TmaWarpSpecializedAdapterINS1S_15DefaultEpilogueISI_SK_SK_NS1R_6thread17LinearCombinationISI_Li1EffLNS1W_9ScaleType4KindE0ELNS_15FloatRoundStyleE2ESI_EENS1_15EpilogueDefaultEEEEEvvEEEEvNT_6ParamsE --------------------------
	.section	.nv.info._ZN7cutlass13device_kernelINS_4gemm6kernel13GemmUniversalIN4cute5tupleIJiiiiEEENS1_10collective13CollectiveMmaINS1_49MainloopSm90TmaGmmaRmemAWarpSpecializedMixedInputILi3ENS5_IJNS4_1CILi1EEESB_SB_EEENS1_35KernelTmaWarpSpecializedCooperativeEEENS5_IJNSA_ILi256EEENSA_ILi128EEESG_EEENS5_IJNS_12float_e4m3_tEEEENS5_IJlSB_lEEENS_10bfloat16_tESK_NS4_8TiledMMAINS4_8MMA_AtomIJNS4_4SM904GMMA28MMA_64x128x16_F32BF16BF16_RSILNSP_5MajorE0ELSR_0ELNSP_7ScaleInE1ELSS_1EEEEEENS4_6LayoutINS5_IJNSA_ILi2EEESB_SB_EEENS5_IJSB_NSA_ILi0EEESY_EEEEENS5_IJNS4_10UnderscoreES11_S11_EEEEENS4_13SM90_TMA_LOADENS4_14ComposedLayoutINS4_7SwizzleILi3ELi4ELi3EEENS4_18smem_ptr_flag_bitsILi8EEENSV_INS5_IJNSA_ILi8EEESG_EEENS5_IJSG_SB_EEEEEEENS4_9Copy_AtomIJNS4_39AutoVectorizingCopyWithAssumedAlignmentILi128EEESI_EEENS4_8identityES14_NS15_IS17_NS18_ILi16EEENSV_INS5_IJS1A_NSA_ILi64EEEEEENS5_IJS1L_SB_EEEEEEEvS1J_EENS_8epilogue10collective6detail29Sm90TmaWarpSpecializedAdapterINS1S_15DefaultEpilogueISI_SK_SK_NS1R_6thread17LinearCombinationISI_Li1EffLNS1W_9ScaleType4KindE0ELNS_15FloatRoundStyleE2ESI_EENS1_15EpilogueDefaultEEEEEvvEEEEvNT_6ParamsE,"",@"SHT_CUDA_INFO"
	.sectionflags	@""
	.align	4


	//----- nvinfo : EIATTR_CUDA_API_VERSION
	.align		4
        /*0000*/ 	.byte	0x04, 0x37
        /*0002*/ 	.short	(.L_22 - .L_21)
.L_21:
        /*0004*/ 	.word	0x00000082


	//----- nvinfo : EIATTR_KPARAM_INFO
	.align		4
.L_22:
        /*0008*/ 	.byte	0x04, 0x17
        /*000a*/ 	.short	(.L_24 - .L_23)
.L_23:
        /*000c*/ 	.word	0x00000000
        /*0010*/ 	.short	0x0000
        /*0012*/ 	.short	0x0070
        /*0014*/ 	.byte	0x00, 0xf0, 0x01, 0x18


	//----- nvinfo : EIATTR_SPARSE_MMA_MASK
	.align		4
.L_24:
        /*0018*/ 	.byte	0x03, 0x50
        /*001a*/ 	.short	0x0000


	//----- nvinfo : EIATTR_MAXREG_COUNT
	.align		4
        /*001c*/ 	.byte	0x03, 0x1b
        /*001e*/ 	.short	0x00a8


	//----- nvinfo : EIATTR_NUM_BARRIERS
	.align		4
        /*0020*/ 	.byte	0x02, 0x4c
        /*0022*/ 	.byte	0x01
	.zero		1


	//----- nvinfo : EIATTR_EXTERNS
	.align		4
        /*0024*/ 	.byte	0x04, 0x0f
        /*0026*/ 	.short	(.L_26 - .L_25)


	//   ....[0]....
	.align		4
.L_25:
        /*0028*/ 	.word	index@(__assertfail)


	//----- nvinfo : EIATTR_MERCURY_ISA_VERSION
	.align		4
.L_26:
        /*002c*/ 	.byte	0x03, 0x5f
        /*002e*/ 	.short	0x0101


	//----- nvinfo : EIATTR_INT_WARP_WIDE_INSTR_OFFSETS
	.align		4
        /*0030*/ 	.byte	0x04, 0x31
        /*0032*/ 	.short	(.L_28 - .L_27)


	//   ....[0]....
.L_27:
        /*0034*/ 	.word	0x00000440


	//   ....[1]....
        /*0038*/ 	.word	0x00000450


	//   ....[2]....
        /*003c*/ 	.word	0x00000530


	//----- nvinfo : EIATTR_COOP_GROUP_MASK_REGIDS
	.align		4
.L_28:
        /*0040*/ 	.byte	0x04, 0x29
        /*0042*/ 	.short	(.L_30 - .L_29)


	//   ....[0]....
.L_29:
        /*0044*/ 	.word	0xffffffff


	//   ....[1]....
        /*0048*/ 	.word	0xffffffff


	//   ....[2]....
        /*004c*/ 	.word	0xffffffff


	//   ....[3]....
        /*0050*/ 	.word	0xffffffff


	//   ....[4]....
        /*0054*/ 	.word	0x0500000f


	//----- nvinfo : EIATTR_COOP_GROUP_INSTR_OFFSETS
	.align		4
.L_30:
        /*0058*/ 	.byte	0x04, 0x28
        /*005a*/ 	.short	(.L_32 - .L_31)


	//   ....[0]....
.L_31:
        /*005c*/ 	.word	0x00000060


	//   ....[1]....
        /*0060*/ 	.word	0x00000070


	//   ....[2]....
        /*0064*/ 	.word	0x00000190


	//   ....[3]....
        /*0068*/ 	.word	0x00000380


	//   ....[4]....
        /*006c*/ 	.word	0x00011a80


	//----- nvinfo : EIATTR_REG_RECONFIG
	.align		4
.L_32:
        /*0070*/ 	.byte	0x01, 0x54
	.zero		2


	//----- nvinfo : EIATTR_SYSCALL_OFFSETS
	.align		4
        /*0074*/ 	.byte	0x04, 0x46
        /*0076*/ 	.short	(.L_34 - .L_33)


	//   ....[0]....
.L_33:
        /*0078*/ 	.word	0x000010a0


	//   ....[1]....
        /*007c*/ 	.word	0x00010af0


	//   ....[2]....
        /*0080*/ 	.word	0x00010c20


	//----- nvinfo : EIATTR_MBARRIER_INSTR_OFFSETS
	.align		4
.L_34:
        /*0084*/ 	.byte	0x04, 0x39
        /*0086*/ 	.short	(.L_36 - .L_35)


	//   ....[0]....
.L_35:
        /*0088*/ 	.word	0x00000310
        /*008c*/ 	.word	0x000000ff
        /*0090*/ 	.word	0x00000000
        /*0094*/ 	.short	0x0100
        /*0096*/ 	.byte	0x09
	.zero		1


	//   ....[1]....
        /*0098*/ 	.word	0x00000320
        /*009c*/ 	.word	0x000000ff
        /*00a0*/ 	.word	0x00000018
        /*00a4*/ 	.short	0x0100
        /*00a6*/ 	.byte	0x09
	.zero		1


	//   ....[2]....
        /*00a8*/ 	.word	0x00000330
        /*00ac*/ 	.word	0x000000ff
        /*00b0*/ 	.word	0x00000008
        /*00b4*/ 	.short	0x0100
        /*00b6*/ 	.byte	0x09
	.zero		1


	//   ....[3]....
        /*00b8*/ 	.word	0x00000340
        /*00bc*/ 	.word	0x000000ff
        /*00c0*/ 	.word	0x00000020
        /*00c4*/ 	.short	0x0100
        /*00c6*/ 	.byte	0x09
	.zero		1


	//   ....[4]....
        /*00c8*/ 	.word	0x00000350
        /*00cc*/ 	.word	0x000000ff
        /*00d0*/ 	.word	0x00000010
        /*00d4*/ 	.short	0x0100
        /*00d6*/ 	.byte	0x09
	.zero		1


	//   ....[5]....
        /*00d8*/ 	.word	0x00000360
        /*00dc*/ 	.word	0x000000ff
        /*00e0*/ 	.word	0x00000028
        /*00e4*/ 	.short	0x0100
        /*00e6*/ 	.byte	0x09
	.zero		1


	//   ....[6]....
        /*00e8*/ 	.word	0x00000560
        /*00ec*/ 	.word	0x000000ff
        /*00f0*/ 	.word	0x00000040
        /*00f4*/ 	.short	0x0100
        /*00f6*/ 	.byte	0x06
	.zero		1


	//   ....[7]....
        /*00f8*/ 	.word	0x00000590
        /*00fc*/ 	.word	0x000000ff
        /*0100*/ 	.word	0x00000048
        /*0104*/ 	.short	0x0100
        /*0106*/ 	.byte	0x06
	.zero		1


	//   ....[8]....
        /*0108*/ 	.word	0x000011c0
        /*010c*/ 	.word	0x00000004
        /*0110*/ 	.word	0x00000000
        /*0114*/ 	.short	0x010a
        /*0116*/ 	.byte	0x3f
	.zero		1


	//   ....[9]....
        /*0118*/ 	.word	0x00001200
        /*011c*/ 	.word	0x00000004
        /*0120*/ 	.word	0x00000000
        /*0124*/ 	.short	0x010a
        /*0126*/ 	.byte	0x3f
	.zero		1


	//   ....[10]....
        /*0128*/ 	.word	0x000013e0
        /*012c*/ 	.word	0x00000009
        /*0130*/ 	.word	0x00000000
        /*0134*/ 	.short	0x010a
        /*0136*/ 	.byte	0x3f
	.zero		1


	//   ....[11]....
        /*0138*/ 	.word	0x00003060
        /*013c*/ 	.word	0x00000009
        /*0140*/ 	.word	0x00000000
        /*0144*/ 	.short	0x010a
        /*0146*/ 	.byte	0x3f
	.zero		1


	//   ....[12]....
        /*0148*/ 	.word	0x00003810
        /*014c*/ 	.word	0x00000009
        /*0150*/ 	.word	0x00000000
        /*0154*/ 	.short	0x010a
        /*0156*/ 	.byte	0x3f
	.zero		1


	//   ....[13]....
        /*0158*/ 	.word	0x00004e20
        /*015c*/ 	.word	0x00000005
        /*0160*/ 	.word	0x00000000
        /*0164*/ 	.short	0x0101
        /*0166*/ 	.byte	0x3f
	.zero		1


	//   ....[14]....
        /*0168*/ 	.word	0x00004eb0
        /*016c*/ 	.word	0x00000009
        /*0170*/ 	.word	0x00000000
        /*0174*/ 	.short	0x010a
        /*0176*/ 	.byte	0x3f
	.zero		1


	//   ....[15]....
        /*0178*/ 	.word	0x00006aa0
        /*017c*/ 	.word	0x00000003
        /*0180*/ 	.word	0x00000000
        /*0184*/ 	.short	0x0101
        /*0186*/ 	.byte	0x3f
	.zero		1


	//   ....[16]....
        /*0188*/ 	.word	0x00006ba0
        /*018c*/ 	.word	0x00000000
        /*0190*/ 	.word	0x00000000
        /*0194*/ 	.short	0x0101
        /*0196*/ 	.byte	0x3f
	.zero		1


	//   ....[17]....
        /*0198*/ 	.word	0x00010d10
        /*019c*/ 	.word	0x00000006
        /*01a0*/ 	.word	0x00000018
        /*01a4*/ 	.short	0x010a
        /*01a6*/ 	.byte	0x3f
	.zero		1


	//   ....[18]....
        /*01a8*/ 	.word	0x000111a0
        /*01ac*/ 	.word	0x0000001b
        /*01b0*/ 	.word	0x00000048
        /*01b4*/ 	.short	0x0101
        /*01b6*/ 	.byte	0x3f
	.zero		1


	//   ....[19]....
        /*01b8*/ 	.word	0x000118d0
        /*01bc*/ 	.word	0x00000007
        /*01c0*/ 	.word	0x00000000
        /*01c4*/ 	.short	0x010a
        /*01c6*/ 	.byte	0x3f
	.zero		1


	//   ....[20]....
        /*01c8*/ 	.word	0x00011950
        /*01cc*/ 	.word	0x00000006
        /*01d0*/ 	.word	0x00000000
        /*01d4*/ 	.short	0x010a
        /*01d6*/ 	.byte	0x3f
	.zero		1


	//   ....[21]....
        /*01d8*/ 	.word	0x000119e0
        /*01dc*/ 	.word	0x00000003
        /*01e0*/ 	.word	0x00000000
        /*01e4*/ 	.short	0x010a
        /*01e6*/ 	.byte	0x3f
	.zero		1


	//   ....[22]....
        /*01e8*/ 	.word	0x00011ab0
        /*01ec*/ 	.word	0x00000004
        /*01f0*/ 	.word	0x00000000
        /*01f4*/ 	.short	0x010a
        /*01f6*/ 	.byte	0x3f
	.zero		1


	//   ....[23]....
        /*01f8*/ 	.word	0x00011b00
        /*01fc*/ 	.word	0x00000009
        /*0200*/ 	.word	0x00000000
        /*0204*/ 	.short	0x010a
        /*0206*/ 	.byte	0x3f
	.zero		1


	//   ....[24]....
        /*0208*/ 	.word	0x00011b50
        /*020c*/ 	.word	0x00000009
        /*0210*/ 	.word	0x00000000
        /*0214*/ 	.short	0x010a
        /*0216*/ 	.byte	0x3f
	.zero		1


	//   ....[25]....
        /*0218*/ 	.word	0x00011ba0
        /*021c*/ 	.word	0x00000006
        /*0220*/ 	.word	0x00000018
        /*0224*/ 	.short	0x010a
        /*0226*/ 	.byte	0x3f
	.zero		1


	//   ....[26]....
        /*0228*/ 	.word	0x00011cf0
        /*022c*/ 	.word	0x00000007
        /*0230*/ 	.word	0x00000000
        /*0234*/ 	.short	0x010a
        /*0236*/ 	.byte	0x3f
	.zero		1


	//   ....[27]....
        /*0238*/ 	.word	0x00011d40
        /*023c*/ 	.word	0x00000006
        /*0240*/ 	.word	0x00000000
        /*0244*/ 	.short	0x010a
        /*0246*/ 	.byte	0x3f
	.zero		1


	//----- nvinfo : EIATTR_NUM_MBARRIERS
	.align		4
.L_36:
        /*0248*/ 	.byte	0x03, 0x38
        /*024a*/ 	.short	0x0008


	//----- nvinfo : EIATTR_EXIT_INSTR_OFFSETS
	.align		4
        /*024c*/ 	.byte	0x04, 0x1c
        /*024e*/ 	.short	(.L_38 - .L_37)


	//   ....[0]....
.L_37:
        /*0250*/ 	.word	0x000005f0


	//   ....[1]....
        /*0254*/ 	.word	0x00000ed0


	//   ....[2]....
        /*0258*/ 	.word	0x00010130


	//   ....[3]....
        /*025c*/ 	.word	0x00010750


	//   ....[4]....
        /*0260*/ 	.word	0x00011a30


	//----- nvinfo : EIATTR_MAX_THREADS
	.align		4
.L_38:
        /*0264*/ 	.byte	0x04, 0x05
        /*0266*/ 	.short	(.L_40 - .L_39)
.L_39:
        /*0268*/ 	.word	0x00000180
        /*026c*/ 	.word	0x00000001
        /*0270*/ 	.word	0x00000001


	//----- nvinfo : EIATTR_CRS_STACK_SIZE
	.align		4
.L_40:
        /*0274*/ 	.byte	0x04, 0x1e
        /*0276*/ 	.short	(.L_42 - .L_41)
.L_41:
        /*0278*/ 	.word	0x00000000


	//----- nvinfo : EIATTR_CBANK_PARAM_SIZE
	.align		4
.L_42:
        /*027c*/ 	.byte	0x03, 0x19
        /*027e*/ 	.short	0x0670


	//----- nvinfo : EIATTR_PARAM_CBANK
	.align		4
        /*0280*/ 	.byte	0x04, 0x0a
        /*0282*/ 	.short	(.L_44 - .L_43)
	.align		4
.L_43:
        /*0284*/ 	.word	index@(.nv.constant0._ZN7cutlass13device_kernelINS_4gemm6kernel13GemmUniversalIN4cute5tupleIJiiiiEEENS1_10collective13CollectiveMmaINS1_49MainloopSm90TmaGmmaRmemAWarpSpecializedMixedInputILi3ENS5_IJNS4_1CILi1EEESB_SB_EEENS1_35KernelTmaWarpSpecializedCooperativeEEENS5_IJNSA_ILi256EEENSA_ILi128EEESG_EEENS5_IJNS_12float_e4m3_tEEEENS5_IJlSB_lEEENS_10bfloat16_tESK_NS4_8TiledMMAINS4_8MMA_AtomIJNS4_4SM904GMMA28MMA_64x128x16_F32BF16BF16_RSILNSP_5MajorE0ELSR_0ELNSP_7ScaleInE1ELSS_1EEEEEENS4_6LayoutINS5_IJNSA_ILi2EEESB_SB_EEENS5_IJSB_NSA_ILi0EEESY_EEEEENS5_IJNS4_10UnderscoreES11_S11_EEEEENS4_13SM90_TMA_LOADENS4_14ComposedLayoutINS4_7SwizzleILi3ELi4ELi3EEENS4_18smem_ptr_flag_bitsILi8EEENSV_INS5_IJNSA_ILi8EEESG_EEENS5_IJSG_SB_EEEEEEENS4_9Copy_AtomIJNS4_39AutoVectorizingCopyWithAssumedAlignmentILi128EEESI_EEENS4_8identityES14_NS15_IS17_NS18_ILi16EEENSV_INS5_IJS1A_NSA_ILi64EEEEEENS5_IJS1L_SB_EEEEEEEvS1J_EENS_8epilogue10collective6detail29Sm90TmaWarpSpecializedAdapterINS1S_15DefaultEpilogueISI_SK_SK_NS1R_6thread17LinearCombinationISI_Li1EffLNS1W_9ScaleType4KindE0ELNS_15FloatRoundStyleE2ESI_EENS1_15EpilogueDefaultEEEEEvvEEEEvNT_6ParamsE)
        /*0288*/ 	.short	0x0210
        /*028a*/ 	.short	0x0670


	//----- nvinfo : EIATTR_SW_WAR
	.align		4
.L_44:
        /*028c*/ 	.byte	0x04, 0x36
        /*028e*/ 	.short	(.L_46 - .L_45)
.L_45:
        /*0290*/ 	.word	0x00000008
.L_46:


//--------------------- .nv.callgraph             --------------------------
	.section	.nv.callgraph,"",@"SHT_CUDA_CALLGRAPH"
	.align	4
	.sectionentsize	8
	.align		4
        /*0000*/ 	.word	0x00000000
	.align		4
        /*0004*/ 	.word	0xffffffff
	.align		4
        /*0008*/ 	.word	index@(_ZN7cutlass13device_kernelINS_4gemm6kernel13GemmUniversalIN4cute5tupleIJiiiiEEENS1_10collective13CollectiveMmaINS1_49MainloopSm90TmaGmmaRmemAWarpSpecializedMixedInputILi3ENS5_IJNS4_1CILi1EEESB_SB_EEENS1_35KernelTmaWarpSpecializedCooperativeEEENS5_IJNSA_ILi256EEENSA_ILi128EEESG_EEENS5_IJNS_12float_e4m3_tEEEENS5_IJlSB_lEEENS_10bfloat16_tESK_NS4_8TiledMMAINS4_8MMA_AtomIJNS4_4SM904GMMA28MMA_64x128x16_F32BF16BF16_RSILNSP_5MajorE0ELSR_0ELNSP_7ScaleInE1ELSS_1EEEEEENS4_6LayoutINS5_IJNSA_ILi2EEESB_SB_EEENS5_IJSB_NSA_ILi0EEESY_EEEEENS5_IJNS4_10UnderscoreES11_S11_EEEEENS4_13SM90_TMA_LOADENS4_14ComposedLayoutINS4_7SwizzleILi3ELi4ELi3EEENS4_18smem_ptr_flag_bitsILi8EEENSV_INS5_IJNSA_ILi8EEESG_EEENS5_IJSG_SB_EEEEEEENS4_9Copy_AtomIJNS4_39AutoVectorizingCopyWithAssumedAlignmentILi128EEESI_EEENS4_8identityES14_NS15_IS17_NS18_ILi16EEENSV_INS5_IJS1A_NSA_ILi64EEEEEENS5_IJS1L_SB_EEEEEEEvS1J_EENS_8epilogue10collective6detail29Sm90TmaWarpSpecializedAdapterINS1S_15DefaultEpilogueISI_SK_SK_NS1R_6thread17LinearCombinationISI_Li1EffLNS1W_9ScaleType4KindE0ELNS_15FloatRoundStyleE2ESI_EENS1_15EpilogueDefaultEEEEEvvEEEEvNT_6ParamsE)
	.align		4
        /*000c*/ 	.word	index@(__assertfail)
	.align		4
        /*0010*/ 	.word	0x00000000
	.align		4
        /*0014*/ 	.word	0xfffffffe
	.align		4
        /*0018*/ 	.word	0x00000000
	.align		4
        /*001c*/ 	.word	0xfffffffd
	.align		4
        /*0020*/ 	.word	0x00000000
	.align		4
        /*0024*/ 	.word	0xfffffffc


//--------------------- .nv.constant4             --------------------------
	.section	.nv.constant4,"a",@progbits
	.align	8
	.align		8
.nv.constant4:
        /*0000*/ 	.dword	__assertfail
	.align		8
        /*0008*/ 	.dword	__unnamed_1
	.align		8
        /*0010*/ 	.dword	__unnamed_2
	.align		8
        /*0018*/ 	.dword	_ZN40_INTERNAL_f20e0967_4_k_cu_f9d39cb5_308114cuda3std3__45__cpo5beginE
	.align		8
        /*0020*/ 	.dword	_ZN40_INTERNAL_f20e0967_4_k_cu_f9d39cb5_308114cuda3std3__45__cpo3endE
	.align		8
        /*0028*/ 	.dword	_ZN40_INTERNAL_f20e0967_4_k_cu_f9d39cb5_308114cuda3std3__45__cpo6cbeginE
	.align		8
        /*0030*/ 	.dword	_ZN40_INTERNAL_f20e0967_4_k_cu_f9d39cb5_308114cuda3std3__45__cpo4cendE
	.align		8
        /*0038*/ 	.dword	_ZN40_INTERNAL_f20e0967_4_k_cu_f9d39cb5_308114cuda3std3__442_GLOBAL__N__f20e0967_4_k_cu_f9d39cb5_308116ignoreE
	.align		8
        /*0040*/ 	.dword	_ZN40_INTERNAL_f20e0967_4_k_cu_f9d39cb5_308114cuda3std3__419piecewise_constructE
	.align		8
        /*0048*/ 	.dword	_ZN40_INTERNAL_f20e0967_4_k_cu_f9d39cb5_308114cuda3std3__48in_placeE
	.align		8
        /*0050*/ 	.dword	_ZN40_INTERNAL_f20e0967_4_k_cu_f9d39cb5_308114cuda3std6ranges3__45__cpo4swapE
	.align		8
        /*0058*/ 	.dword	_ZN40_INTERNAL_f20e0967_4_k_cu_f9d39cb5_308114cuda3std6ranges3__45__cpo9iter_moveE
	.align		8
        /*0060*/ 	.dword	_ZN40_INTERNAL_f20e0967_4_k_cu_f9d39cb5_308114cute7productE
	.align		8
        /*0068*/ 	.dword	_ZN40_INTERNAL_f20e0967_4_k_cu_f9d39cb5_308114cute1_E
	.align		8
        /*0070*/ 	.dword	$str$24
	.align		8
        /*0078*/ 	.dword	$str$25


//--------------------- .text._ZN7cutlass13device_kernelINS_4gemm6kernel13GemmUniversalIN4cute5tupleIJiiiiEEENS1_10collective13CollectiveMmaINS1_49MainloopSm90TmaGmmaRmemAWarpSpecializedMixedInputILi3ENS5_IJNS4_1CILi1EEESB_SB_EEENS1_35KernelTmaWarpSpecializedCooperativeEEENS5_IJNSA_ILi256EEENSA_ILi128EEESG_EEENS5_IJNS_12float_e4m3_tEEEENS5_IJlSB_lEEENS_10bfloat16_tESK_NS4_8TiledMMAINS4_8MMA_AtomIJNS4_4SM904GMMA28MMA_64x128x16_F32BF16BF16_RSILNSP_5MajorE0ELSR_0ELNSP_7ScaleInE1ELSS_1EEEEEENS4_6LayoutINS5_IJNSA_ILi2EEESB_SB_EEENS5_IJSB_NSA_ILi0EEESY_EEEEENS5_IJNS4_10UnderscoreES11_S11_EEEEENS4_13SM90_TMA_LOADENS4_14ComposedLayoutINS4_7SwizzleILi3ELi4ELi3EEENS4_18smem_ptr_flag_bitsILi8EEENSV_INS5_IJNSA_ILi8EEESG_EEENS5_IJSG_SB_EEEEEEENS4_9Copy_AtomIJNS4_39AutoVectorizingCopyWithAssumedAlignmentILi128EEESI_EEENS4_8identityES14_NS15_IS17_NS18_ILi16EEENSV_INS5_IJS1A_NSA_ILi64EEEEEENS5_IJS1L_SB_EEEEEEEvS1J_EENS_8epilogue10collective6detail29Sm90TmaWarpSpecializedAdapterINS1S_15DefaultEpilogueISI_SK_SK_NS1R_6thread17LinearCombinationISI_Li1EffLNS1W_9ScaleType4KindE0ELNS_15FloatRoundStyleE2ESI_EENS1_15EpilogueDefaultEEEEEvvEEEEvNT_6ParamsE --------------------------
	.section	.text._ZN7cutlass13device_kernelINS_4gemm6kernel13GemmUniversalIN4cute5tupleIJiiiiEEENS1_10collective13CollectiveMmaINS1_49MainloopSm90TmaGmmaRmemAWarpSpecializedMixedInputILi3ENS5_IJNS4_1CILi1EEESB_SB_EEENS1_35KernelTmaWarpSpecializedCooperativeEEENS5_IJNSA_ILi256EEENSA_ILi128EEESG_EEENS5_IJNS_12float_e4m3_tEEEENS5_IJlSB_lEEENS_10bfloat16_tESK_NS4_8TiledMMAINS4_8MMA_AtomIJNS4_4SM904GMMA28MMA_64x128x16_F32BF16BF16_RSILNSP_5MajorE0ELSR_0ELNSP_7ScaleInE1ELSS_1EEEEEENS4_6LayoutINS5_IJNSA_ILi2EEESB_SB_EEENS5_IJSB_NSA_ILi0EEESY_EEEEENS5_IJNS4_10UnderscoreES11_S11_EEEEENS4_13SM90_TMA_LOADENS4_14ComposedLayoutINS4_7SwizzleILi3ELi4ELi3EEENS4_18smem_ptr_flag_bitsILi8EEENSV_INS5_IJNSA_ILi8EEESG_EEENS5_IJSG_SB_EEEEEEENS4_9Copy_AtomIJNS4_39AutoVectorizingCopyWithAssumedAlignmentILi128EEESI_EEENS4_8identityES14_NS15_IS17_NS18_ILi16EEENSV_INS5_IJS1A_NSA_ILi64EEEEEENS5_IJS1L_SB_EEEEEEEvS1J_EENS_8epilogue10collective6detail29Sm90TmaWarpSpecializedAdapterINS1S_15DefaultEpilogueISI_SK_SK_NS1R_6thread17LinearCombinationISI_Li1EffLNS1W_9ScaleType4KindE0ELNS_15FloatRoundStyleE2ESI_EENS1_15EpilogueDefaultEEEEEvvEEEEvNT_6ParamsE,"ax",@progbits
	.align	128
.text._ZN7cutlass13device_kernelINS_4gemm6kernel13GemmUniversalIN4cute5tupleIJiiiiEEENS1_10collective13CollectiveMmaINS1_49MainloopSm90TmaGmmaRmemAWarpSpecializedMixedInputILi3ENS5_IJNS4_1CILi1EEESB_SB_EEENS1_35KernelTmaWarpSpecializedCooperativeEEENS5_IJNSA_ILi256EEENSA_ILi128EEESG_EEENS5_IJNS_12float_e4m3_tEEEENS5_IJlSB_lEEENS_10bfloat16_tESK_NS4_8TiledMMAINS4_8MMA_AtomIJNS4_4SM904GMMA28MMA_64x128x16_F32BF16BF16_RSILNSP_5MajorE0ELSR_0ELNSP_7ScaleInE1ELSS_1EEEEEENS4_6LayoutINS5_IJNSA_ILi2EEESB_SB_EEENS5_IJSB_NSA_ILi0EEESY_EEEEENS5_IJNS4_10UnderscoreES11_S11_EEEEENS4_13SM90_TMA_LOADENS4_14ComposedLayoutINS4_7SwizzleILi3ELi4ELi3EEENS4_18smem_ptr_flag_bitsILi8EEENSV_INS5_IJNSA_ILi8EEESG_EEENS5_IJSG_SB_EEEEEEENS4_9Copy_AtomIJNS4_39AutoVectorizingCopyWithAssumedAlignmentILi128EEESI_EEENS4_8identityES14_NS15_IS17_NS18_ILi16EEENSV_INS5_IJS1A_NSA_ILi64EEEEEENS5_IJS1L_SB_EEEEEEEvS1J_EENS_8epilogue10collective6detail29Sm90TmaWarpSpecializedAdapterINS1S_15DefaultEpilogueISI_SK_SK_NS1R_6thread17LinearCombinationISI_Li1EffLNS1W_9ScaleType4KindE0ELNS_15FloatRoundStyleE2ESI_EENS1_15EpilogueDefaultEEEEEvvEEEEvNT_6ParamsE:
        .type           _ZN7cutlass13device_kernelINS_4gemm6kernel13GemmUniversalIN4cute5tupleIJiiiiEEENS1_10collective13CollectiveMmaINS1_49MainloopSm90TmaGmmaRmemAWarpSpecializedMixedInputILi3ENS5_IJNS4_1CILi1EEESB_SB_EEENS1_35KernelTmaWarpSpecializedCooperativeEEENS5_IJNSA_ILi256EEENSA_ILi128EEESG_EEENS5_IJNS_12float_e4m3_tEEEENS5_IJlSB_lEEENS_10bfloat16_tESK_NS4_8TiledMMAINS4_8MMA_AtomIJNS4_4SM904GMMA28MMA_64x128x16_F32BF16BF16_RSILNSP_5MajorE0ELSR_0ELNSP_7ScaleInE1ELSS_1EEEEEENS4_6LayoutINS5_IJNSA_ILi2EEESB_SB_EEENS5_IJSB_NSA_ILi0EEESY_EEEEENS5_IJNS4_10UnderscoreES11_S11_EEEEENS4_13SM90_TMA_LOADENS4_14ComposedLayoutINS4_7SwizzleILi3ELi4ELi3EEENS4_18smem_ptr_flag_bitsILi8EEENSV_INS5_IJNSA_ILi8EEESG_EEENS5_IJSG_SB_EEEEEEENS4_9Copy_AtomIJNS4_39AutoVectorizingCopyWithAssumedAlignmentILi128EEESI_EEENS4_8identityES14_NS15_IS17_NS18_ILi16EEENSV_INS5_IJS1A_NSA_ILi64EEEEEENS5_IJS1L_SB_EEEEEEEvS1J_EENS_8epilogue10collective6detail29Sm90TmaWarpSpecializedAdapterINS1S_15DefaultEpilogueISI_SK_SK_NS1R_6thread17LinearCombinationISI_Li1EffLNS1W_9ScaleType4KindE0ELNS_15FloatRoundStyleE2ESI_EENS1_15EpilogueDefaultEEEEEvvEEEEvNT_6ParamsE,@function
        .size           _ZN7cutlass13device_kernelINS_4gemm6kernel13GemmUniversalIN4cute5tupleIJiiiiEEENS1_10collective13CollectiveMmaINS1_49MainloopSm90TmaGmmaRmemAWarpSpecializedMixedInputILi3ENS5_IJNS4_1CILi1EEESB_SB_EEENS1_35KernelTmaWarpSpecializedCooperativeEEENS5_IJNSA_ILi256EEENSA_ILi128EEESG_EEENS5_IJNS_12float_e4m3_tEEEENS5_IJlSB_lEEENS_10bfloat16_tESK_NS4_8TiledMMAINS4_8MMA_AtomIJNS4_4SM904GMMA28MMA_64x128x16_F32BF16BF16_RSILNSP_5MajorE0ELSR_0ELNSP_7ScaleInE1ELSS_1EEEEEENS4_6LayoutINS5_IJNSA_ILi2EEESB_SB_EEENS5_IJSB_NSA_ILi0EEESY_EEEEENS5_IJNS4_10UnderscoreES11_S11_EEEEENS4_13SM90_TMA_LOADENS4_14ComposedLayoutINS4_7SwizzleILi3ELi4ELi3EEENS4_18smem_ptr_flag_bitsILi8EEENSV_INS5_IJNSA_ILi8EEESG_EEENS5_IJSG_SB_EEEEEEENS4_9Copy_AtomIJNS4_39AutoVectorizingCopyWithAssumedAlignmentILi128EEESI_EEENS4_8identityES14_NS15_IS17_NS18_ILi16EEENSV_INS5_IJS1A_NSA_ILi64EEEEEENS5_IJS1L_SB_EEEEEEEvS1J_EENS_8epilogue10collective6detail29Sm90TmaWarpSpecializedAdapterINS1S_15DefaultEpilogueISI_SK_SK_NS1R_6thread17LinearCombinationISI_Li1EffLNS1W_9ScaleType4KindE0ELNS_15FloatRoundStyleE2ESI_EENS1_15EpilogueDefaultEEEEEvvEEEEvNT_6ParamsE,(.L_x_339 - _ZN7cutlass13device_kernelINS_4gemm6kernel13GemmUniversalIN4cute5tupleIJiiiiEEENS1_10collective13CollectiveMmaINS1_49MainloopSm90TmaGmmaRmemAWarpSpecializedMixedInputILi3ENS5_IJNS4_1CILi1EEESB_SB_EEENS1_35KernelTmaWarpSpecializedCooperativeEEENS5_IJNSA_ILi256EEENSA_ILi128EEESG_EEENS5_IJNS_12float_e4m3_tEEEENS5_IJlSB_lEEENS_10bfloat16_tESK_NS4_8TiledMMAINS4_8MMA_AtomIJNS4_4SM904GMMA28MMA_64x128x16_F32BF16BF16_RSILNSP_5MajorE0ELSR_0ELNSP_7ScaleInE1ELSS_1EEEEEENS4_6LayoutINS5_IJNSA_ILi2EEESB_SB_EEENS5_IJSB_NSA_ILi0EEESY_EEEEENS5_IJNS4_10UnderscoreES11_S11_EEEEENS4_13SM90_TMA_LOADENS4_14ComposedLayoutINS4_7SwizzleILi3ELi4ELi3EEENS4_18smem_ptr_flag_bitsILi8EEENSV_INS5_IJNSA_ILi8EEESG_EEENS5_IJSG_SB_EEEEEEENS4_9Copy_AtomIJNS4_39AutoVectorizingCopyWithAssumedAlignmentILi128EEESI_EEENS4_8identityES14_NS15_IS17_NS18_ILi16EEENSV_INS5_IJS1A_NSA_ILi64EEEEEENS5_IJS1L_SB_EEEEEEEvS1J_EENS_8epilogue10collective6detail29Sm90TmaWarpSpecializedAdapterINS1S_15DefaultEpilogueISI_SK_SK_NS1R_6thread17LinearCombinationISI_Li1EffLNS1W_9ScaleType4KindE0ELNS_15FloatRoundStyleE2ESI_EENS1_15EpilogueDefaultEEEEEvvEEEEvNT_6ParamsE)
        .other          _ZN7cutlass13device_kernelINS_4gemm6kernel13GemmUniversalIN4cute5tupleIJiiiiEEENS1_10collective13CollectiveMmaINS1_49MainloopSm90TmaGmmaRmemAWarpSpecializedMixedInputILi3ENS5_IJNS4_1CILi1EEESB_SB_EEENS1_35KernelTmaWarpSpecializedCooperativeEEENS5_IJNSA_ILi256EEENSA_ILi128EEESG_EEENS5_IJNS_12float_e4m3_tEEEENS5_IJlSB_lEEENS_10bfloat16_tESK_NS4_8TiledMMAINS4_8MMA_AtomIJNS4_4SM904GMMA28MMA_64x128x16_F32BF16BF16_RSILNSP_5MajorE0ELSR_0ELNSP_7ScaleInE1ELSS_1EEEEEENS4_6LayoutINS5_IJNSA_ILi2EEESB_SB_EEENS5_IJSB_NSA_ILi0EEESY_EEEEENS5_IJNS4_10UnderscoreES11_S11_EEEEENS4_13SM90_TMA_LOADENS4_14ComposedLayoutINS4_7SwizzleILi3ELi4ELi3EEENS4_18smem_ptr_flag_bitsILi8EEENSV_INS5_IJNSA_ILi8EEESG_EEENS5_IJSG_SB_EEEEEEENS4_9Copy_AtomIJNS4_39AutoVectorizingCopyWithAssumedAlignmentILi128EEESI_EEENS4_8identityES14_NS15_IS17_NS18_ILi16EEENSV_INS5_IJS1A_NSA_ILi64EEEEEENS5_IJS1L_SB_EEEEEEEvS1J_EENS_8epilogue10collective6detail29Sm90TmaWarpSpecializedAdapterINS1S_15DefaultEpilogueISI_SK_SK_NS1R_6thread17LinearCombinationISI_Li1EffLNS1W_9ScaleType4KindE0ELNS_15FloatRoundStyleE2ESI_EENS1_15EpilogueDefaultEEEEEvvEEEEvNT_6ParamsE,@"STO_CUDA_ENTRY STV_DEFAULT"
_ZN7cutlass13device_kernelINS_4gemm6kernel13GemmUniversalIN4cute5tupleIJiiiiEEENS1_10collective13CollectiveMmaINS1_49MainloopSm90TmaGmmaRmemAWarpSpecializedMixedInputILi3ENS5_IJNS4_1CILi1EEESB_SB_EEENS1_35KernelTmaWarpSpecializedCooperativeEEENS5_IJNSA_ILi256EEENSA_ILi128EEESG_EEENS5_IJNS_12float_e4m3_tEEEENS5_IJlSB_lEEENS_10bfloat16_tESK_NS4_8TiledMMAINS4_8MMA_AtomIJNS4_4SM904GMMA28MMA_64x128x16_F32BF16BF16_RSILNSP_5MajorE0ELSR_0ELNSP_7ScaleInE1ELSS_1EEEEEENS4_6LayoutINS5_IJNSA_ILi2EEESB_SB_EEENS5_IJSB_NSA_ILi0EEESY_EEEEENS5_IJNS4_10UnderscoreES11_S11_EEEEENS4_13SM90_TMA_LOADENS4_14ComposedLayoutINS4_7SwizzleILi3ELi4ELi3EEENS4_18smem_ptr_flag_bitsILi8EEENSV_INS5_IJNSA_ILi8EEESG_EEENS5_IJSG_SB_EEEEEEENS4_9Copy_AtomIJNS4_39AutoVectorizingCopyWithAssumedAlignmentILi128EEESI_EEENS4_8identityES14_NS15_IS17_NS18_ILi16EEENSV_INS5_IJS1A_NSA_ILi64EEEEEENS5_IJS1L_SB_EEEEEEEvS1J_EENS_8epilogue10collective6detail29Sm90TmaWarpSpecializedAdapterINS1S_15DefaultEpilogueISI_SK_SK_NS1R_6thread17LinearCombinationISI_Li1EffLNS1W_9ScaleType4KindE0ELNS_15FloatRoundStyleE2ESI_EENS1_15EpilogueDefaultEEEEEvvEEEEvNT_6ParamsE:
[----:B------:R-:W0:Y:S01]  /*0000*/  LDC R1, c[0x0][0x28] ;  /* 0x00000a00ff017b82 */ /* 0x000e220000000800 */
[----:B------:R-:W1:Y:S01]  /*0010*/  S2R R18, SR_TID.X ;  /* 0x0000000000127919 */ /* 0x000e620000002100 */
[----:B------:R-:W-:Y:S01]  /*0020*/  ELECT P0, URZ, PT ;  /* 0x00000000003f782f */ /* 0x000fe20003800000 */
[----:B------:R-:W-:Y:S01]  /*0030*/  BSSY B0, `(.L_x_0) ;  /* 0x0000015000007945 */ /* 0x000fe20003800000 */
[--C-:B-1----:R-:W-:Y:S02]  /*0040*/  SHF.R.U32.HI R0, RZ, 0x5, R18.reuse ;  /* 0x00000005ff007819 */ /* 0x102fe40000011612 */
[----:B------:R-:W-:-:S03]  /*0050*/  SHF.R.U32.HI R2, RZ, 0x7, R18 ;  /* 0x00000007ff027819 */ /* 0x000fc60000011612 */
[----:B------:R-:W1:Y:S04]  /*0060*/  SHFL.IDX PT, R3, R0, RZ, 0x1f ;  /* 0x00001fff00037589 */ /* 0x000e6800000e0000 */
[----:B------:R-:W2:Y:S01]  /*0070*/  SHFL.IDX PT, R2, R2, RZ, 0x1f ;  /* 0x00001fff02027589 */ /* 0x000ea200000e0000 */
[----:B-1----:R-:W-:Y:S02]  /*0080*/  R2UR UR4, R3 ;  /* 0x00000000030472ca */ /* 0x002fe400000e0000 */
[----:B--2---:R-:W-:-:S11]  /*0090*/  R2UR UR6, R2 ;  /* 0x00000000020672ca */ /* 0x004fd600000e0000 */
[----:B------:R-:W-:Y:S02]  /*00a0*/  USHF.R.S32.HI UR5, URZ, 0x1f, UR4 ;  /* 0x0000001f3f057899 */ /* 0x000fe40008011404 */
[----:B------:R-:W-:Y:S02]  /*00b0*/  ISETP.NE.OR P0, PT, RZ, UR4, !P0 ;  /* 0x00000004ff007c0c */ /* 0x000fe4000c705670 */
[----:B------:R-:W-:-:S04]  /*00c0*/  ULEA.HI UR5, UR5, UR4, URZ, 0x2 ;  /* 0x0000000405057291 */ /* 0x000fc8000f8f103f */
[----:B------:R-:W-:-:S04]  /*00d0*/  ULOP3.LUT UR5, UR5, 0xfffffffc, URZ, 0xc0, !UPT ;  /* 0xfffffffc05057892 */ /* 0x000fc8000f8ec03f */
[----:B------:R-:W-:-:S03]  /*00e0*/  UIADD3 UR8, UR4, -UR5, URZ ;  /* 0x8000000504087290 */ /* 0x000fc6000fffe03f */
[----:B0-----:R-:W-:Y:S09]  /*00f0*/  @P0 BRA `(.L_x_1) ;  /* 0x0000000000200947 */ /* 0x001ff20003800000 */
[----:B------:R-:W-:Y:S02]  /*0100*/  ULDC.64 UR4, c[0x0][0x198] ;  /* 0x0000660000047ab9 */ /* 0x000fe40000000a00 */
[----:B------:R-:W-:Y:S02]  /*0110*/  UIADD3 UR10, UP0, UR4, 0xf0, URZ ;  /* 0x000000f0040a7890 */ /* 0x000fe4000ff1e03f */
[----:B------:R-:W-:Y:S02]  /*0120*/  UIADD3 UR4, UP1, UR4, 0x1f0, URZ ;  /* 0x000001f004047890 */ /* 0x000fe4000ff3e03f */
[----:B------:R-:W-:Y:S02]  /*0130*/  UIADD3.X UR11, URZ, UR5, URZ, UP0, !UPT ;  /* 0x000000053f0b7290 */ /* 0x000fe400087fe43f */
[----:B------:R-:W-:-:S07]  /*0140*/  UIADD3.X UR5, URZ, UR5, URZ, UP1, !UPT ;  /* 0x000000053f057290 */ /* 0x000fce0008ffe43f */
[----:B------:R0:W-:Y:S02]  /*0150*/  UTMACCTL.PF [UR10] ;  /* 0x000000000a0079b9 */ /* 0x0001e40008040000 */
[----:B------:R0:W-:Y:S02]  /*0160*/  UTMACCTL.PF [UR4] ;  /* 0x00000000040079b9 */ /* 0x0001e40008040000 */
[----:B0-----:R-:W-:Y:S01]  /*0170*/  NOP ;  /* 0x0000000000007918 */ /* 0x001fe20000000000 */
.L_x_1:
[----:B------:R-:W-:Y:S05]  /*0180*/  BSYNC B0 ;  /* 0x0000000000007941 */ /* 0x000fea0003800000 */
.L_x_0:
[----:B------:R-:W0:Y:S01]  /*0190*/  SHFL.IDX PT, R2, R0, RZ, 0x1f ;  /* 0x00001fff00027589 */ /* 0x000e2200000e0000 */
[----:B------:R-:W-:Y:S01]  /*01a0*/  UISETP.NE.AND UP0, UPT, UR8, 0x3, UPT ;  /* 0x000000030800788c */ /* 0x000fe2000bf05270 */
[----:B------:R-:W-:Y:S01]  /*01b0*/  ISETP.NE.AND P1, PT, RZ, UR6, PT ;  /* 0x00000006ff007c0c */ /* 0x000fe2000bf25270 */
[----:B------:R-:W-:Y:S02]  /*01c0*/  UIADD3 UR10, UR6, -0x1, URZ ;  /* 0xffffffff060a7890 */ /* 0x000fe4000fffe03f */
[----:B------:R-:W-:Y:S02]  /*01d0*/  UISETP.EQ.OR UP0, UPT, UR8, URZ, !UP0 ;  /* 0x0000003f0800728c */ /* 0x000fe4000c702670 */
[----:B------:R-:W-:Y:S02]  /*01e0*/  UISETP.GE.U32.AND UP1, UPT, UR10, 0x2, UPT ;  /* 0x000000020a00788c */ /* 0x000fe4000bf26070 */
[----:B------:R-:W-:-:S04]  /*01f0*/  UISETP.EQ.AND UP0, UPT, UR6, URZ, UP0 ;  /* 0x0000003f0600728c */ /* 0x000fc80008702270 */
[----:B------:R-:W-:-:S04]  /*0200*/  USEL UR42, URZ, 0x1, !UP0 ;  /* 0x000000013f2a7887 */ /* 0x000fc8000c000000 */
[----:B------:R-:W-:Y:S01]  /*0210*/  USEL UR42, UR42, 0x2, UP1 ;  /* 0x000000022a2a7887 */ /* 0x000fe20008800000 */
[----:B0-----:R-:W-:-:S13]  /*0220*/  ISETP.NE.AND P0, PT, R2, RZ, PT ;  /* 0x000000ff0200720c */ /* 0x001fda0003f05270 */
[----:B------:R-:W-:Y:S05]  /*0230*/  @P0 BRA `(.L_x_2) ;  /* 0x0000000000500947 */ /* 0x000fea0003800000 */
[----:B------:R-:W0:Y:S01]  /*0240*/  S2UR UR9, SR_CgaCtaId ;  /* 0x00000000000979c3 */ /* 0x000e220000008800 */
[----:B------:R-:W-:Y:S01]  /*0250*/  UMOV UR4, 0x400 ;  /* 0x0000040000047882 */ /* 0x000fe20000000000 */
[----:B------:R-:W-:Y:S01]  /*0260*/  UMOV UR5, 0x1 ;  /* 0x0000000100057882 */ /* 0x000fe20000000000 */
[----:B------:R-:W-:Y:S01]  /*0270*/  UMOV UR6, 0x100 ;  /* 0x0000010000067882 */ /* 0x000fe20000000000 */
[----:B------:R-:W-:Y:S01]  /*0280*/  ELECT P0, URZ, PT ;  /* 0x00000000003f782f */ /* 0x000fe20003800000 */
[----:B------:R-:W-:-:S04]  /*0290*/  UIADD3 UR6, -UR6, 0x100000, URZ ;  /* 0x0010000006067890 */ /* 0x000fc8000fffe13f */
[----:B------:R-:W-:Y:S02]  /*02a0*/  USHF.L.U32 UR7, UR6, 0xb, URZ ;  /* 0x0000000b06077899 */ /* 0x000fe4000800063f */
[----:B------:R-:W-:Y:S02]  /*02b0*/  USHF.L.U32 UR6, UR6, 0x1, URZ ;  /* 0x0000000106067899 */ /* 0x000fe4000800063f */
[----:B0-----:R-:W-:Y:S02]  /*02c0*/  ULEA UR9, UR9, UR4, 0x18 ;  /* 0x0000000409097291 */ /* 0x001fe4000f8ec03f */
[----:B------:R-:W-:-:S04]  /*02d0*/  UIADD3 UR4, -UR5, 0x100000, URZ ;  /* 0x0010000005047890 */ /* 0x000fc8000fffe13f */
[----:B------:R-:W-:Y:S02]  /*02e0*/  USHF.L.U32 UR5, UR4, 0xb, URZ ;  /* 0x0000000b04057899 */ /* 0x000fe4000800063f */
[----:B------:R-:W-:Y:S01]  /*02f0*/  USHF.L.U32 UR4, UR4, 0x1, URZ ;  /* 0x0000000104047899 */ /* 0x000fe2000800063f */
[----:B------:R-:W0:Y:S11]  /*0300*/  FENCE.VIEW.ASYNC.S ;  /* 0x00000000000073c6 */ /* 0x000e360000000000 */
[----:B0-----:R0:W1:Y:S01]  /*0310*/  SYNCS.EXCH.64 URZ, [UR9], UR4 ;  /* 0x00000004093f75b2 */ /* 0x0010620008000100 */
[----:B------:R0:W2:Y:S01]  /*0320*/  SYNCS.EXCH.64 URZ, [UR9+0x18], UR6 ;  /* 0x00001806093f75b2 */ /* 0x0000a20008000100 */
[----:B------:R0:W3:Y:S01]  /*0330*/  SYNCS.EXCH.64 URZ, [UR9+0x8], UR4 ;  /* 0x00000804093f75b2 */ /* 0x0000e20008000100 */
[----:B------:R0:W4:Y:S01]  /*0340*/  SYNCS.EXCH.64 URZ, [UR9+0x20], UR6 ;  /* 0x00002006093f75b2 */ /* 0x0001220008000100 */
[----:B------:R0:W0:Y:S01]  /*0350*/  SYNCS.EXCH.64 URZ, [UR9+0x10], UR4 ;  /* 0x00001004093f75b2 */ /* 0x0000220008000100 */
[----:B------:R0:W0:Y:S01]  /*0360*/  SYNCS.EXCH.64 URZ, [UR9+0x28], UR6 ;  /* 0x00002806093f75b2 */ /* 0x0000220008000100 */
[----:B------:R-:W-:Y:S01]  /*0370*/  NOP ;  /* 0x0000000000007918 */ /* 0x000fe20000000000 */
.L_x_2:
[----:B------:R-:W5:Y:S01]  /*0380*/  SHFL.IDX PT, R0, R0, RZ, 0x1f ;  /* 0x00001fff00007589 */ /* 0x000f6200000e0000 */
[----:B------:R-:W1:Y:S01]  /*0390*/  LDC R2, c[0x0][0x85c] ;  /* 0x00021700ff027b82 */ /* 0x000e620000000800 */
[----:B------:R-:W-:Y:S01]  /*03a0*/  ELECT P0, URZ, PT ;  /* 0x00000000003f782f */ /* 0x000fe20003800000 */
[----:B------:R-:W-:Y:S01]  /*03b0*/  NOP ;  /* 0x0000000000007918 */ /* 0x000fe20000000000 */
[----:B------:R-:W2:Y:S01]  /*03c0*/  S2R R4, SR_CTAID.X ;  /* 0x0000000000047919 */ /* 0x000ea20000002500 */
[----:B0-----:R-:W-:Y:S01]  /*03d0*/  UMOV UR4, 0x20 ;  /* 0x0000002000047882 */ /* 0x001fe20000000000 */
[----:B------:R-:W-:Y:S01]  /*03e0*/  IMAD.MOV.U32 R5, RZ, RZ, RZ ;  /* 0x000000ffff057224 */ /* 0x000fe200078e00ff */
[----:B------:R-:W-:Y:S01]  /*03f0*/  NOP ;  /* 0x0000000000007918 */ /* 0x000fe20000000000 */
[----:B-----5:R-:W-:Y:S02]  /*0400*/  ISETP.NE.OR P0, PT, R0, RZ, !P0 ;  /* 0x000000ff0000720c */ /* 0x020fe40004705670 */
[----:B-1----:R-:W-:Y:S01]  /*0410*/  ISETP.NE.AND P2, PT, R2, 0x1, PT ;  /* 0x000000010200780c */ /* 0x002fe20003f45270 */
[----:B------:R-:W0:Y:S03]  /*0420*/  S2R R0, SR_CTAID.Y ;  /* 0x0000000000007919 */ /* 0x000e260000002600 */
[----:B------:R-:W-:-:S07]  /*0430*/  P2R R3, PR, RZ, 0x4 ;  /* 0x00000004ff037803 */ /* 0x000fce0000000000 */
[----:B------:R-:W-:Y:S01]  /*0440*/  VOTEU.ALL UP0, P0 ;  /* 0x00000000003f7886 */ /* 0x000fe20000000000 */
[----:B------:R-:W-:Y:S01]  /*0450*/  VOTEU.ALL UP1, P0 ;  /* 0x00000000003f7886 */ /* 0x000fe20000020000 */
[----:B------:R-:W2:Y:S01]  /*0460*/  @P2 LDC R17, c[0x0][0x10] ;  /* 0x00000400ff112b82 */ /* 0x000ea20000000800 */
[----:B------:R-:W-:Y:S02]  /*0470*/  @P2 IMAD.MOV.U32 R7, RZ, RZ, RZ ;  /* 0x000000ffff072224 */ /* 0x000fe400078e00ff */
[----:B------:R-:W-:Y:S01]  /*0480*/  @!UP0 UMOV UR6, 0x400 ;  /* 0x0000040000068882 */ /* 0x000fe20000000000 */
[----:B------:R-:W-:-:S04]  /*0490*/  @!UP0 UIADD3 UR4, -UR4, 0x100000, URZ ;  /* 0x0010000004048890 */ /* 0x000fc8000fffe13f */
[----:B------:R-:W-:Y:S02]  /*04a0*/  @!UP0 USHF.L.U32 UR5, UR4, 0xb, URZ ;  /* 0x0000000b04058899 */ /* 0x000fe4000800063f */
[----:B------:R-:W-:Y:S01]  /*04b0*/  @!UP0 USHF.L.U32 UR4, UR4, 0x1, URZ ;  /* 0x0000000104048899 */ /* 0x000fe2000800063f */
[----:B------:R-:W-:Y:S01]  /*04c0*/  @P2 IMAD.MOV.U32 R9, RZ, RZ, RZ ;  /* 0x000000ffff092224 */ /* 0x000fe200078e00ff */
[----:B------:R-:W1:Y:S08]  /*04d0*/  @!UP0 S2UR UR7, SR_CgaCtaId ;  /* 0x00000000000789c3 */ /* 0x000e700000008800 */
[----:B------:R-:W5:Y:S01]  /*04e0*/  @!P2 LDC R3, c[0x0][0xc] ;  /* 0x00000300ff03ab82 */ /* 0x000f620000000800 */
[----:B0-----:R-:W-:-:S04]  /*04f0*/  @P2 IMAD.MOV.U32 R6, RZ, RZ, R0 ;  /* 0x000000ffff062224 */ /* 0x001fc800078e0000 */
[----:B--2---:R-:W-:-:S04]  /*0500*/  @P2 IMAD.WIDE.U32 R16, R4, R17, R6 ;  /* 0x0000001104102225 */ /* 0x004fc800078e0006 */
[----:B------:R-:W-:Y:S01]  /*0510*/  @P2 IMAD.IADD R17, R17, 0x1, R9 ;  /* 0x0000000111112824 */ /* 0x000fe200078e0209 */
[----:B-1----:R-:W-:Y:S01]  /*0520*/  @!UP0 ULEA UR6, UR7, UR6, 0x18 ;  /* 0x0000000607068291 */ /* 0x002fe2000f8ec03f */
[----:B------:R-:W-:Y:S01]  /*0530*/  VOTEU.ALL UP0, P0 ;  /* 0x00000000003f7886 */ /* 0x000fe20000000000 */
[----:B-----5:R-:W-:Y:S01]  /*0540*/  @!P2 IMAD.WIDE.U32 R6, R3, R0, R4 ;  /* 0x000000000306a225 */ /* 0x020fe200078e0004 */
[----:B------:R-:W0:Y:S09]  /*0550*/  FENCE.VIEW.ASYNC.S ;  /* 0x00000000000073c6 */ /* 0x000e320000000000 */
[----:B0-----:R0:W3:Y:S01]  /*0560*/  @!UP0 SYNCS.EXCH.64 URZ, [UR6+0x40], UR4 ;  /* 0x00004004063f85b2 */ /* 0x0010e20008000100 */
[----:B------:R-:W-:-:S02]  /*0570*/  @!P2 IMAD.MOV.U32 R16, RZ, RZ, R6 ;  /* 0x000000ffff10a224 */ /* 0x000fc400078e0006 */
[----:B------:R-:W-:Y:S01]  /*0580*/  @!P2 IMAD.MOV.U32 R17, RZ, RZ, R7 ;  /* 0x000000ffff11a224 */ /* 0x000fe200078e0007 */
[----:B------:R0:W3:Y:S01]  /*0590*/  @!UP1 SYNCS.EXCH.64 URZ, [UR6+0x48], UR4 ;  /* 0x00004804063f95b2 */ /* 0x0000e20008000100 */
[----:B------:R-:W-:Y:S01]  /*05a0*/  NOP ;  /* 0x0000000000007918 */ /* 0x000fe20000000000 */
[----:B---34-:R-:W-:Y:S06]  /*05b0*/  BAR.SYNC.DEFER_BLOCKING 0x0 ;  /* 0x0000000000007b1d */ /* 0x018fec0000010000 */
[----:B------:R-:W-:Y:S05]  /*05c0*/  @!P1 BRA `(.L_x_3) ;  /* 0x000000f800dc9947 */ /* 0x000fea0003800000 */
[----:B------:R-:W-:-:S06]  /*05d0*/  UISETP.GT.U32.AND UP0, UPT, UR10, 0x1, UPT ;  /* 0x000000010a00788c */ /* 0x000fcc000bf04070 */
[----:B------:R-:W-:-:S13]  /*05e0*/  PLOP3.LUT P0, PT, PT, PT, UP0, 0x80, 0x0 ;  /* 0x000000000000781c */ /* 0x000fda0003f0f008 */
[----:B0-----:R-:W-:Y:S05]  /*05f0*/  @P0 EXIT ;  /* 0x000000000000094d */ /* 0x001fea0003800000 */
[----:B------:R-:W-:Y:S01]  /*0600*/  ULDC.64 UR4, c[0x0][0x850] ;  /* 0x0002140000047ab9 */ /* 0x000fe20000000a00 */
[----:B------:R-:W-:Y:S01]  /*0610*/  UMOV UR41, 0xffffffff ;  /* 0xffffffff00297882 */ /* 0x000fe20000000000 */
[----:B------:R-:W-:Y:S01]  /*0620*/  ISETP.GE.U32.AND P0, PT, R16, UR4, PT ;  /* 0x0000000410007c0c */ /* 0x000fe2000bf06070 */
[----:B------:R-:W-:Y:S01]  /*0630*/  IMAD.MOV.U32 R22, RZ, RZ, -0x1 ;  /* 0xffffffffff167424 */ /* 0x000fe200078e00ff */
[----:B------:R-:W-:Y:S01]  /*0640*/  PRMT R3, RZ, 0x7610, R3 ;  /* 0x00007610ff037816 */ /* 0x000fe20000000003 */
[----:B------:R-:W-:Y:S01]  /*0650*/  IMAD.MOV.U32 R19, RZ, RZ, -0x1 ;  /* 0xffffffffff137424 */ /* 0x000fe200078e00ff */
[----:B------:R-:W-:-:S13]  /*0660*/  ISETP.GE.U32.AND.EX P0, PT, R17, UR5, PT, P0 ;  /* 0x0000000511007c0c */ /* 0x000fda000bf06100 */
[----:B------:R-:W-:Y:S05]  /*0670*/  @P0 BRA `(.L_x_4) ;  /* 0x00000004005c0947 */ /* 0x000fea0003800000 */
[----:B------:R-:W0:Y:S01]  /*0680*/  LDC.64 R14, c[0x0][0x828] ;  /* 0x00020a00ff0e7b82 */ /* 0x000e220000000a00 */
[----:B------:R-:W-:Y:S02]  /*0690*/  IMAD.MOV.U32 R6, RZ, RZ, R16 ;  /* 0x000000ffff067224 */ /* 0x000fe400078e0010 */
[----:B------:R-:W-:-:S05]  /*06a0*/  IMAD.MOV.U32 R7, RZ, RZ, R17 ;  /* 0x000000ffff077224 */ /* 0x000fca00078e0011 */
[----:B------:R-:W1:Y:S08]  /*06b0*/  LDC R12, c[0x0][0x830] ;  /* 0x00020c00ff0c7b82 */ /* 0x000e700000000800 */
[----:B------:R-:W2:Y:S01]  /*06c0*/  LDC.64 R20, c[0x0][0x820] ;  /* 0x00020800ff147b82 */ /* 0x000ea20000000a00 */
[----:B0-----:R-:W-:-:S04]  /*06d0*/  ISETP.NE.U32.AND P0, PT, R14, RZ, PT ;  /* 0x000000ff0e00720c */ /* 0x001fc80003f05070 */
[----:B------:R-:W-:-:S13]  /*06e0*/  ISETP.NE.AND.EX P0, PT, R15, RZ, PT, P0 ;  /* 0x000000ff0f00720c */ /* 0x000fda0003f05300 */
[----:B-12---:R-:W-:Y:S05]  /*06f0*/  @!P0 BRA `(.L_x_5) ;  /* 0x0000000000288947 */ /* 0x006fea0003800000 */
[----:B------:R-:W0:Y:S02]  /*0700*/  LDC R3, c[0x0][0x834] ;  /* 0x00020d00ff037b82 */ /* 0x000e240000000800 */
[----:B0-----:R-:W-:-:S05]  /*0710*/  IADD3 R3, P0, R16, R3, RZ ;  /* 0x0000000310037210 */ /* 0x001fca0007f1e0ff */
[----:B------:R-:W-:-:S04]  /*0720*/  IMAD.X R13, RZ, RZ, R17, P0 ;  /* 0x000000ffff0d7224 */ /* 0x000fc800000e0611 */
[----:B------:R-:W-:-:S04]  /*0730*/  IMAD.WIDE.U32 R6, R13, R14, RZ ;  /* 0x0000000e0d067225 */ /* 0x000fc800078e00ff */
[----:B------:R-:W-:-:S04]  /*0740*/  IMAD.WIDE.U32 R8, P0, R3, R15, R6 ;  /* 0x0000000f03087225 */ /* 0x000fc80007800006 */
[----:B------:R-:W-:-:S04]  /*0750*/  IMAD.WIDE.U32 R6, R3, R14, RZ ;  /* 0x0000000e03067225 */ /* 0x000fc800078e00ff */
[----:B------:R-:W-:Y:S01]  /*0760*/  IMAD.X R11, RZ, RZ, RZ, P0 ;  /* 0x000000ffff0b7224 */ /* 0x000fe200000e06ff */
[----:B------:R-:W-:Y:S01]  /*0770*/  IADD3 RZ, P0, R7, R8, RZ ;  /* 0x0000000807ff7210 */ /* 0x000fe20007f1e0ff */
[----:B------:R-:W-:-:S04]  /*0780*/  IMAD.MOV.U32 R10, RZ, RZ, R9 ;  /* 0x000000ffff0a7224 */ /* 0x000fc800078e0009 */
[----:B------:R-:W-:-:S08]  /*0790*/  IMAD.WIDE.U32.X R6, R13, R15, R10, P0 ;  /* 0x0000000f0d067225 */ /* 0x000fd000000e040a */
.L_x_5:
[-CC-:B------:R-:W-:Y:S01]  /*07a0*/  SHF.R.U64 R27, R6, R12.reuse, R7.reuse ;  /* 0x0000000c061b7219 */ /* 0x180fe20000001207 */
[----:B------:R-:W0:Y:S01]  /*07b0*/  LDC R10, c[0x0][0x818] ;  /* 0x00020600ff0a7b82 */ /* 0x000e220000000800 */
[----:B------:R-:W-:Y:S01]  /*07c0*/  SHF.R.U32.HI R5, RZ, R12, R7 ;  /* 0x0000000cff057219 */ /* 0x000fe20000011607 */
[----:B------:R-:W-:Y:S01]  /*07d0*/  ULDC UR4, c[0x0][0x150] ;  /* 0x0000540000047ab9 */ /* 0x000fe20000000800 */
[----:B------:R-:W-:Y:S02]  /*07e0*/  IADD3 R9, P0, RZ, -R27, RZ ;  /* 0x8000001bff097210 */ /* 0x000fe40007f1e0ff */
[----:B------:R-:W-:-:S03]  /*07f0*/  I2FP.F32.U32 R3, R4 ;  /* 0x0000000400037245 */ /* 0x000fc60000201000 */
[----:B------:R-:W1:Y:S01]  /*0800*/  LDC.64 R22, c[0x0][0x840] ;  /* 0x00021000ff167b82 */ /* 0x000e620000000a00 */
[----:B------:R-:W-:Y:S02]  /*0810*/  IMAD.X R11, RZ, RZ, ~R5, P0 ;  /* 0x000000ffff0b7224 */ /* 0x000fe400000e0e05 */
[----:B------:R-:W-:Y:S01]  /*0820*/  FMUL R3, R3, UR4 ;  /* 0x0000000403037c20 */ /* 0x000fe20008400000 */
[----:B------:R-:W-:Y:S01]  /*0830*/  IMAD.WIDE.U32 R6, R9, R20, R16 ;  /* 0x0000001409067225 */ /* 0x000fe200078e0010 */
[----:B------:R-:W-:-:S03]  /*0840*/  ULDC UR4, c[0x0][0x154] ;  /* 0x0000550000047ab9 */ /* 0x000fc60000000800 */
[----:B------:R-:W-:Y:S01]  /*0850*/  IMAD R8, R11, R20, RZ ;  /* 0x000000140b087224 */ /* 0x000fe200078e02ff */
[----:B------:R-:W2:Y:S01]  /*0860*/  LDC R5, c[0x0][0x144] ;  /* 0x00005100ff057b82 */ /* 0x000ea20000000800 */
[----:B------:R-:W3:Y:S02]  /*0870*/  F2I.U32.TRUNC.NTZ R3, R3 ;  /* 0x0000000300037305 */ /* 0x000ee4000020f000 */
[----:B------:R-:W-:-:S04]  /*0880*/  IMAD R9, R9, R21, R8 ;  /* 0x0000001509097224 */ /* 0x000fc800078e0208 */
[----:B------:R-:W-:Y:S01]  /*0890*/  IMAD.IADD R7, R7, 0x1, R9 ;  /* 0x0000000107077824 */ /* 0x000fe200078e0209 */
[----:B------:R-:W4:Y:S01]  /*08a0*/  LDC R12, c[0x0][0x808] ;  /* 0x00020200ff0c7b82 */ /* 0x000f220000000800 */
[----:B------:R-:W-:-:S03]  /*08b0*/  IMAD.MOV.U32 R9, RZ, RZ, -0x1 ;  /* 0xffffffffff097424 */ /* 0x000fc600078e00ff */
[----:B0-----:R-:W-:Y:S02]  /*08c0*/  SHF.R.U64 R14, R6, R10, R7 ;  /* 0x0000000a060e7219 */ /* 0x001fe40000001207 */
[----:B------:R-:W-:Y:S02]  /*08d0*/  I2FP.F32.U32 R6, R0 ;  /* 0x0000000000067245 */ /* 0x000fe40000201000 */
[----:B------:R-:W0:Y:S01]  /*08e0*/  LDC R20, c[0x0][0x858] ;  /* 0x00021600ff147b82 */ /* 0x000e220000000800 */
[----:B-1----:R-:W-:Y:S01]  /*08f0*/  ISETP.NE.U32.AND P0, PT, R22, RZ, PT ;  /* 0x000000ff1600720c */ /* 0x002fe20003f05070 */
[----:B---3--:R-:W-:Y:S01]  /*0900*/  IMAD.MOV R8, RZ, RZ, -R3 ;  /* 0x000000ffff087224 */ /* 0x008fe200078e0a03 */
[----:B------:R-:W-:Y:S01]  /*0910*/  SHF.R.U32.HI R7, RZ, R10, R7 ;  /* 0x0000000aff077219 */ /* 0x000fe20000011607 */
[----:B------:R-:W-:Y:S01]  /*0920*/  FMUL R6, R6, UR4 ;  /* 0x0000000406067c20 */ /* 0x000fe20008400000 */
[----:B------:R-:W-:-:S03]  /*0930*/  ISETP.NE.AND.EX P0, PT, R23, RZ, PT, P0 ;  /* 0x000000ff1700720c */ /* 0x000fc60003f05300 */
[----:B------:R-:W1:Y:S01]  /*0940*/  LDC R13, c[0x0][0x148] ;  /* 0x00005200ff0d7b82 */ /* 0x000e620000000800 */
[----:B--2---:R-:W-:-:S07]  /*0950*/  IMAD R3, R5, R8, R4 ;  /* 0x0000000805037224 */ /* 0x004fce00078e0204 */
[----:B------:R-:W2:Y:S01]  /*0960*/  LDC R19, c[0x0][0x800] ;  /* 0x00020000ff137b82 */ /* 0x000ea20000000800 */
[-CC-:B----4-:R-:W-:Y:S02]  /*0970*/  SHF.R.U64 R26, R14, R12.reuse, R7.reuse ;  /* 0x0000000c0e1a7219 */ /* 0x190fe40000001207 */
[----:B------:R-:W-:Y:S01]  /*0980*/  SHF.R.U32.HI R5, RZ, R12, R7 ;  /* 0x0000000cff057219 */ /* 0x000fe20000011607 */
[----:B------:R-:W-:Y:S01]  /*0990*/  IMAD.MOV.U32 R7, RZ, RZ, 0x1 ;  /* 0x00000001ff077424 */ /* 0x000fe200078e00ff */
[----:B------:R3:W4:Y:S03]  /*09a0*/  F2I.U32.TRUNC.NTZ R12, R6 ;  /* 0x00000006000c7305 */ /* 0x000726000020f000 */
[----:B------:R-:W1:Y:S01]  /*09b0*/  LDC R21, c[0x0][0x848] ;  /* 0x00021200ff157b82 */ /* 0x000e620000000800 */
[-C--:B0-----:R-:W-:Y:S02]  /*09c0*/  SHF.L.U32 R4, R9, R20.reuse, RZ ;  /* 0x0000001409047219 */ /* 0x081fe400000006ff */
[----:B------:R-:W-:-:S02]  /*09d0*/  SHF.R.U64 R28, R26, R20, R5 ;  /* 0x000000141a1c7219 */ /* 0x000fc40000001205 */
[----:B------:R-:W-:Y:S02]  /*09e0*/  LOP3.LUT R11, RZ, R4, RZ, 0x33, !PT ;  /* 0x00000004ff0b7212 */ /* 0x000fe400078e33ff */
[-C--:B------:R-:W-:Y:S01]  /*09f0*/  SHF.R.U32.HI R5, RZ, R20.reuse, R5 ;  /* 0x00000014ff057219 */ /* 0x080fe20000011605 */
[----:B------:R-:W0:Y:S01]  /*0a00*/  LDC R25, c[0x0][0x838] ;  /* 0x00020e00ff197b82 */ /* 0x000e220000000800 */
[----:B------:R-:W-:Y:S01]  /*0a10*/  SHF.L.U32 R10, R7, R20, RZ ;  /* 0x00000014070a7219 */ /* 0x000fe200000006ff */
[----:B------:R-:W-:-:S06]  /*0a20*/  IMAD.MOV.U32 R4, RZ, RZ, R28 ;  /* 0x000000ffff047224 */ /* 0x000fcc00078e001c */
[----:B------:R-:W0:Y:S01]  /*0a30*/  LDC R24, c[0x0][0x810] ;  /* 0x00020400ff187b82 */ /* 0x000e220000000800 */
[----:B---34-:R-:W-:Y:S05]  /*0a40*/  @!P0 BRA `(.L_x_6) ;  /* 0x0000000000288947 */ /* 0x018fea0003800000 */
[----:B------:R-:W3:Y:S02]  /*0a50*/  LDC R9, c[0x0][0x84c] ;  /* 0x00021300ff097b82 */ /* 0x000ee40000000800 */
[----:B---3--:R-:W-:-:S05]  /*0a60*/  IADD3 R9, P0, R28, R9, RZ ;  /* 0x000000091c097210 */ /* 0x008fca0007f1e0ff */
        /* <DEDUP_REMOVED lines=8> */
.L_x_6:
[----:B-1----:R-:W-:Y:S01]  /*0af0*/  SHF.R.U64 R4, R4, R21, R5 ;  /* 0x0000001504047219 */ /* 0x002fe20000001205 */
[----:B--2---:R-:W-:Y:S01]  /*0b00*/  VIADD R5, R19, 0xffffffff ;  /* 0xffffffff13057836 */ /* 0x004fe20000000000 */
[----:B------:R-:W-:Y:S01]  /*0b10*/  LOP3.LUT R11, R26, R11, RZ, 0xc0, !PT ;  /* 0x0000000b1a0b7212 */ /* 0x000fe200078ec0ff */
[----:B------:R-:W-:Y:S01]  /*0b20*/  IMAD.MOV R12, RZ, RZ, -R12 ;  /* 0x000000ffff0c7224 */ /* 0x000fe200078e0a0c */
[----:B------:R-:W-:Y:S01]  /*0b30*/  R2UR UR41, R27 ;  /* 0x000000001b2972ca */ /* 0x000fe200000e0000 */
[----:B------:R-:W-:Y:S01]  /*0b40*/  IMAD.MOV R6, RZ, RZ, -R4 ;  /* 0x000000ffff067224 */ /* 0x000fe200078e0a04 */
[----:B------:R-:W-:Y:S01]  /*0b50*/  LOP3.LUT R5, R14, R5, RZ, 0xc0, !PT ;  /* 0x000000050e057212 */ /* 0x000fe200078ec0ff */
[----:B------:R-:W-:Y:S02]  /*0b60*/  @P2 IMAD R3, R13, R12, R0 ;  /* 0x0000000c0d032224 */ /* 0x000fe400078e0200 */
[----:B------:R-:W-:Y:S02]  /*0b70*/  IMAD R10, R10, R4, R11 ;  /* 0x000000040a0a7224 */ /* 0x000fe400078e020b */
[----:B0-----:R-:W-:-:S02]  /*0b80*/  IMAD R0, R6, R25, R28 ;  /* 0x0000001906007224 */ /* 0x001fc400078e021c */
[----:B------:R-:W-:Y:S02]  /*0b90*/  IMAD R3, R10, R24, R3 ;  /* 0x000000180a037224 */ /* 0x000fe400078e0203 */
[----:B------:R-:W-:Y:S02]  /*0ba0*/  IMAD R0, R0, R19, R5 ;  /* 0x0000001300007224 */ /* 0x000fe400078e0205 */
[----:B------:R-:W-:-:S03]  /*0bb0*/  IMAD.MOV.U32 R4, RZ, RZ, 0x1 ;  /* 0x00000001ff047424 */ /* 0x000fc600078e00ff */
[----:B------:R-:W-:Y:S02]  /*0bc0*/  SEL R19, R0, R3, !P2 ;  /* 0x0000000300137207 */ /* 0x000fe40005000000 */
[----:B------:R-:W-:Y:S02]  /*0bd0*/  SEL R22, R3, R0, !P2 ;  /* 0x0000000003167207 */ /* 0x000fe40005000000 */
[----:B------:R-:W-:-:S07]  /*0be0*/  PRMT R3, R4, 0x7610, R3 ;  /* 0x0000761004037816 */ /* 0x000fce0000000003 */
.L_x_4:
[----:B------:R-:W-:-:S08]  /*0bf0*/  NOP ;  /* 0x0000000000007918 */ /* 0x000fd00000000000 */
[----:B------:R-:W0:Y:S02]  /*0c00*/  USETMAXREG.TRY_ALLOC.CTAPOOL UP0, 0xe8 ;  /* 0x000000e8000079c8 */ /* 0x000e240008000600 */
[----:B0-----:R-:W-:-:S13]  /*0c10*/  PLOP3.LUT P0, PT, PT, PT, UP0, 0x80, 0x0 ;  /* 0x000000000000781c */ /* 0x001fda0003f0f008 */
[----:B------:R-:W-:Y:S05]  /*0c20*/  @!P0 BRA `(.L_x_4) ;  /* 0xfffffffc00f08947 */ /* 0x000fea000383ffff */
[----:B------:R-:W-:Y:S01]  /*0c30*/  ULDC.64 UR4, c[0x0][0x798] ;  /* 0x0001e60000047ab9 */ /* 0x000fe20000000a00 */
[----:B------:R-:W-:Y:S01]  /*0c40*/  ULDC.64 UR36, c[0x0][0x208] ;  /* 0x0000820000247ab9 */ /* 0x000fe20000000a00 */
[----:B------:R-:W-:-:S04]  /*0c50*/  ISETP.NE.U32.AND P0, PT, RZ, UR4, PT ;  /* 0x00000004ff007c0c */ /* 0x000fc8000bf05070 */
[----:B------:R-:W-:-:S13]  /*0c60*/  ISETP.NE.AND.EX P0, PT, RZ, UR5, PT, P0 ;  /* 0x00000005ff007c0c */ /* 0x000fda000bf05300 */
[----:B------:R-:W-:Y:S05]  /*0c70*/  @!P0 BRA `(.L_x_7) ;  /* 0x00000000001c8947 */ /* 0x000fea0003800000 */
[----:B------:R-:W0:Y:S02]  /*0c80*/  LDC.64 R4, c[0x0][0x798] ;  /* 0x0001e600ff047b82 */ /* 0x000e240000000a00 */
[----:B0-----:R-:W2:Y:S02]  /*0c90*/  LDG.E.64 R4, desc[UR36][R4.64] ;  /* 0x0000002404047981 */ /* 0x001ea4000c1e1b00 */
[----:B--2---:R-:W-:-:S04]  /*0ca0*/  ISETP.NE.U32.AND P0, PT, R4, RZ, PT ;  /* 0x000000ff0400720c */ /* 0x004fc80003f05070 */
[----:B------:R-:W-:-:S13]  /*0cb0*/  ISETP.NE.AND.EX P0, PT, R5, RZ, PT, P0 ;  /* 0x000000ff0500720c */ /* 0x000fda0003f05300 */
[----:B------:R-:W-:Y:S05]  /*0cc0*/  @!P0 BRA `(.L_x_7) ;  /* 0x0000000000088947 */ /* 0x000fea0003800000 */
[----:B------:R0:W5:Y:S01]  /*0cd0*/  LD.E R160, desc[UR36][R4.64] ;  /* 0x0000002404a07980 */ /* 0x000162000c101900 */
[----:B------:R-:W-:Y:S05]  /*0ce0*/  BRA `(.L_x_8) ;  /* 0x0000000000247947 */ /* 0x000fea0003800000 */
.L_x_7:
[----:B------:R-:W-:Y:S02]  /*0cf0*/  ULDC.64 UR4, c[0x0][0x788] ;  /* 0x0001e20000047ab9 */ /* 0x000fe40000000a00 */
[----:B------:R-:W-:-:S04]  /*0d00*/  ISETP.NE.U32.AND P0, PT, RZ, UR4, PT ;  /* 0x00000004ff007c0c */ /* 0x000fc8000bf05070 */
[----:B------:R-:W-:-:S13]  /*0d10*/  ISETP.NE.AND.EX P0, PT, RZ, UR5, PT, P0 ;  /* 0x00000005ff007c0c */ /* 0x000fda000bf05300 */
[----:B------:R-:W-:Y:S05]  /*0d20*/  @!P0 BRA `(.L_x_9) ;  /* 0x00000000000c8947 */ /* 0x000fea0003800000 */
[----:B------:R-:W0:Y:S02]  /*0d30*/  LDC.64 R160, c[0x0][0x788] ;  /* 0x0001e200ffa07b82 */ /* 0x000e240000000a00 */
[----:B0-----:R1:W5:Y:S01]  /*0d40*/  LDG.E R160, desc[UR36][R160.64] ;  /* 0x00000024a0a07981 */ /* 0x001362000c1e1900 */
[----:B------:R-:W-:Y:S05]  /*0d50*/  BRA `(.L_x_8) ;  /* 0x0000000000087947 */ /* 0x000fea0003800000 */
.L_x_9:
[----:B------:R-:W-:Y:S02]  /*0d60*/  ULDC UR4, c[0x0][0x780] ;  /* 0x0001e00000047ab9 */ /* 0x000fe40000000800 */
[----:B------:R-:W-:-:S07]  /*0d70*/  IMAD.U32 R160, RZ, RZ, UR4 ;  /* 0x00000004ffa07e24 */ /* 0x000fce000f8e00ff */
.L_x_8:
[----:B------:R-:W-:Y:S02]  /*0d80*/  ULDC.64 UR4, c[0x0][0x7a0] ;  /* 0x0001e80000047ab9 */ /* 0x000fe40000000a00 */
[----:B------:R-:W-:-:S04]  /*0d90*/  ISETP.NE.U32.AND P0, PT, RZ, UR4, PT ;  /* 0x00000004ff007c0c */ /* 0x000fc8000bf05070 */
[----:B------:R-:W-:-:S13]  /*0da0*/  ISETP.NE.AND.EX P0, PT, RZ, UR5, PT, P0 ;  /* 0x00000005ff007c0c */ /* 0x000fda000bf05300 */
[----:B------:R-:W-:Y:S05]  /*0db0*/  @!P0 BRA `(.L_x_10) ;  /* 0x00000000001c8947 */ /* 0x000fea0003800000 */
[----:B0-----:R-:W0:Y:S02]  /*0dc0*/  LDC.64 R4, c[0x0][0x7a0] ;  /* 0x0001e800ff047b82 */ /* 0x001e240000000a00 */
[----:B0-----:R-:W2:Y:S02]  /*0dd0*/  LDG.E.64 R4, desc[UR36][R4.64] ;  /* 0x0000002404047981 */ /* 0x001ea4000c1e1b00 */
[----:B--2---:R-:W-:-:S04]  /*0de0*/  ISETP.NE.U32.AND P0, PT, R4, RZ, PT ;  /* 0x000000ff0400720c */ /* 0x004fc80003f05070 */
[----:B------:R-:W-:-:S13]  /*0df0*/  ISETP.NE.AND.EX P0, PT, R5, RZ, PT, P0 ;  /* 0x000000ff0500720c */ /* 0x000fda0003f05300 */
[----:B------:R-:W-:Y:S05]  /*0e00*/  @!P0 BRA `(.L_x_10) ;  /* 0x0000000000088947 */ /* 0x000fea0003800000 */
[----:B------:R0:W5:Y:S01]  /*0e10*/  LD.E R23, desc[UR36][R4.64] ;  /* 0x0000002404177980 */ /* 0x000162000c101900 */
[----:B------:R-:W-:Y:S05]  /*0e20*/  BRA `(.L_x_11) ;  /* 0x0000000000247947 */ /* 0x000fea0003800000 */
.L_x_10:
[----:B------:R-:W-:Y:S02]  /*0e30*/  ULDC.64 UR4, c[0x0][0x790] ;  /* 0x0001e40000047ab9 */ /* 0x000fe40000000a00 */
[----:B------:R-:W-:-:S04]  /*0e40*/  ISETP.NE.U32.AND P0, PT, RZ, UR4, PT ;  /* 0x00000004ff007c0c */ /* 0x000fc8000bf05070 */
[----:B------:R-:W-:-:S13]  /*0e50*/  ISETP.NE.AND.EX P0, PT, RZ, UR5, PT, P0 ;  /* 0x00000005ff007c0c */ /* 0x000fda000bf05300 */
[----:B------:R-:W-:Y:S05]  /*0e60*/  @!P0 BRA `(.L_x_12) ;  /* 0x00000000000c8947 */ /* 0x000fea0003800000 */
[----:B0-----:R-:W0:Y:S02]  /*0e70*/  LDC.64 R4, c[0x0][0x790] ;  /* 0x0001e400ff047b82 */ /* 0x001e240000000a00 */
[----:B0-----:R2:W5:Y:S01]  /*0e80*/  LDG.E R23, desc[UR36][R4.64] ;  /* 0x0000002404177981 */ /* 0x001562000c1e1900 */
[----:B------:R-:W-:Y:S05]  /*0e90*/  BRA `(.L_x_11) ;  /* 0x0000000000087947 */ /* 0x000fea0003800000 */
.L_x_12:
[----:B------:R-:W-:Y:S02]  /*0ea0*/  ULDC UR4, c[0x0][0x784] ;  /* 0x0001e10000047ab9 */ /* 0x000fe40000000800 */
[----:B------:R-:W-:-:S07]  /*0eb0*/  IMAD.U32 R23, RZ, RZ, UR4 ;  /* 0x00000004ff177e24 */ /* 0x000fce000f8e00ff */
.L_x_11:
[----:B------:R-:W-:-:S13]  /*0ec0*/  LOP3.LUT P0, RZ, R3, 0xff, RZ, 0xc0, !PT ;  /* 0x000000ff03ff7812 */ /* 0x000fda000780c0ff */
[----:B------:R-:W-:Y:S05]  /*0ed0*/  @!P0 EXIT ;  /* 0x000000000000894d */ /* 0x000fea0003800000 */
[----:B------:R-:W-:Y:S01]  /*0ee0*/  ULDC UR4, c[0x0][0x28c] ;  /* 0x0000a30000047ab9 */ /* 0x000fe20000000800 */
[----:B------:R-:W-:Y:S01]  /*0ef0*/  UMOV UR38, URZ ;  /* 0x0000003f00267c82 */ /* 0x000fe20008000000 */
[----:B------:R-:W-:Y:S01]  /*0f00*/  UIADD3 UR4, UR4, 0x7f, URZ ;  /* 0x0000007f04047890 */ /* 0x000fe2000fffe03f */
[----:B------:R-:W-:-:S03]  /*0f10*/  UMOV UR39, URZ ;  /* 0x0000003f00277c82 */ /* 0x000fc60008000000 */
[----:B------:R-:W-:-:S04]  /*0f20*/  USHF.R.S32.HI UR5, URZ, 0x1f, UR4 ;  /* 0x0000001f3f057899 */ /* 0x000fc80008011404 */
[----:B------:R-:W-:-:S04]  /*0f30*/  ULEA.HI UR5, UR5, UR4, URZ, 0x7 ;  /* 0x0000000405057291 */ /* 0x000fc8000f8f383f */
[----:B------:R-:W-:-:S12]  /*0f40*/  USHF.R.S32.HI UR40, URZ, 0x7, UR5 ;  /* 0x000000073f287899 */ /* 0x000fd80008011405 */
.L_x_298:
[----:B---3--:R-:W3:Y:S01]  /*0f50*/  S2R R3, SR_CgaCtaId ;  /* 0x0000000000037919 */ /* 0x008ee20000008800 */
[----:B------:R-:W-:-:S04]  /*0f60*/  MOV R0, 0x400 ;  /* 0x0000040000007802 */ /* 0x000fc80000000f00 */
[----:B---3--:R-:W-:-:S05]  /*0f70*/  LEA R0, R3, R0, 0x18 ;  /* 0x0000000003007211 */ /* 0x008fca00078ec0ff */
[----:B------:R-:W-:-:S05]  /*0f80*/  VIADD R0, R0, 0x800 ;  /* 0x0000080000007836 */ /* 0x000fca0000000000 */
[----:B------:R-:W-:-:S13]  /*0f90*/  LOP3.LUT P0, RZ, R0, 0x3ff, RZ, 0xc0, !PT ;  /* 0x000003ff00ff7812 */ /* 0x000fda000780c0ff */
[----:B-1--4-:R-:W-:Y:S05]  /*0fa0*/  @!P0 BRA `(.L_x_13) ;  /* 0x0000000000408947 */ /* 0x012fea0003800000 */
[----:B------:R-:W-:Y:S01]  /*0fb0*/  MOV R0, 0x0 ;  /* 0x0000000000007802 */ /* 0x000fe20000000f00 */
[----:B------:R-:W-:Y:S01]  /*0fc0*/  ULDC.64 UR4, c[0x4][0x70] ;  /* 0x01001c0000047ab9 */ /* 0x000fe20000000a00 */
[----:B------:R-:W-:Y:S01]  /*0fd0*/  ULDC.64 UR6, c[0x4][0x8] ;  /* 0x0100020000067ab9 */ /* 0x000fe20000000a00 */
[----:B0-2---:R-:W-:Y:S01]  /*0fe0*/  IMAD.U32 R4, RZ, RZ, UR4 ;  /* 0x00000004ff047e24 */ /* 0x005fe2000f8e00ff */
[----:B------:R0:W2:Y:S01]  /*0ff0*/  LDC.64 R14, c[0x4][R0] ;  /* 0x01000000000e7b82 */ /* 0x0000a20000000a00 */
[----:B------:R-:W-:Y:S01]  /*1000*/  IMAD.U32 R5, RZ, RZ, UR5 ;  /* 0x00000005ff057e24 */ /* 0x000fe2000f8e00ff */
[----:B------:R-:W-:Y:S01]  /*1010*/  ULDC.64 UR4, c[0x4][0x78] ;  /* 0x01001e0000047ab9 */ /* 0x000fe20000000a00 */
[----:B------:R-:W-:Y:S02]  /*1020*/  IMAD.U32 R10, RZ, RZ, UR6 ;  /* 0x00000006ff0a7e24 */ /* 0x000fe4000f8e00ff */
[----:B------:R-:W-:Y:S02]  /*1030*/  IMAD.U32 R6, RZ, RZ, UR4 ;  /* 0x00000004ff067e24 */ /* 0x000fe4000f8e00ff */
[----:B------:R-:W-:-:S02]  /*1040*/  IMAD.U32 R7, RZ, RZ, UR5 ;  /* 0x00000005ff077e24 */ /* 0x000fc4000f8e00ff */
[----:B------:R-:W-:Y:S02]  /*1050*/  IMAD.U32 R11, RZ, RZ, UR7 ;  /* 0x00000007ff0b7e24 */ /* 0x000fe4000f8e00ff */
[----:B------:R-:W-:Y:S02]  /*1060*/  IMAD.MOV.U32 R8, RZ, RZ, 0x70 ;  /* 0x00000070ff087424 */ /* 0x000fe400078e00ff */
[----:B------:R-:W-:Y:S02]  /*1070*/  IMAD.MOV.U32 R12, RZ, RZ, 0x1 ;  /* 0x00000001ff0c7424 */ /* 0x000fe400078e00ff */
[----:B0-----:R-:W-:-:S07]  /*1080*/  IMAD.MOV.U32 R13, RZ, RZ, RZ ;  /* 0x000000ffff0d7224 */ /* 0x001fce00078e00ff */
[----:B------:R-:W-:-:S07]  /*1090*/  LEPC R20, `(.L_x_13) ;  /* 0x000000001014794e */ /* 0x000fce0000000000 */
[----:B-12--5:R-:W-:Y:S05]  /*10a0*/  CALL.ABS.NOINC R14 ;  /* 0x000000000e007343 */ /* 0x026fea0003c00000 */
.L_x_13:
[----:B------:R-:W-:Y:S01]  /*10b0*/  ULOP3.LUT UR4, UR42, 0x1, URZ, 0xfc, !UPT ;  /* 0x000000012a047892 */ /* 0x000fe2000f8efc3f */
[----:B------:R-:W-:-:S04]  /*10c0*/  LOP3.LUT R13, R18, 0x80, RZ, 0xc0, !PT ;  /* 0x00000080120d7812 */ /* 0x000fc800078ec0ff */
[----:B------:R-:W-:Y:S01]  /*10d0*/  SHF.R.U32.HI R13, RZ, 0x7, R13 ;  /* 0x00000007ff0d7819 */ /* 0x000fe2000001160d */
[----:B------:R-:W-:Y:S01]  /*10e0*/  IMAD.U32 R0, RZ, RZ, UR4 ;  /* 0x00000004ff007e24 */ /* 0x000fe2000f8e00ff */
[----:B------:R-:W-:-:S04]  /*10f0*/  UMOV UR4, 0xffffffff ;  /* 0xffffffff00047882 */ /* 0x000fc80000000000 */
[----:B------:R-:W-:Y:S01]  /*1100*/  ISETP.NE.AND P0, PT, R0, 0x3, PT ;  /* 0x000000030000780c */ /* 0x000fe20003f05270 */
[----:B------:R-:W-:-:S12]  /*1110*/  BRA.DIV UR4, `(.L_x_14) ;  /* 0x0000010a04487947 */ /* 0x000fd8000b800000 */
.L_x_328:
[----:B------:R-:W-:Y:S05]  /*1120*/  @!P0 BRA `(.L_x_15) ;  /* 0x0000000000048947 */ /* 0x000fea0003800000 */
[----:B------:R-:W-:Y:S01]  /*1130*/  BPT.TRAP 0x1 ;  /* 0x000000040000795c */ /* 0x000fe20000300000 */
.L_x_15:
[----:B------:R-:W3:Y:S01]  /*1140*/  S2UR UR5, SR_CgaCtaId ;  /* 0x00000000000579c3 */ /* 0x000ee20000008800 */
[----:B------:R-:W-:Y:S01]  /*1150*/  UMOV UR4, 0x400 ;  /* 0x0000040000047882 */ /* 0x000fe20000000000 */
[----:B------:R-:W-:Y:S02]  /*1160*/  IMAD.U32 R3, RZ, RZ, UR38 ;  /* 0x00000026ff037e24 */ /* 0x000fe4000f8e00ff */
[----:B0-2---:R-:W-:-:S03]  /*1170*/  IMAD.U32 R5, RZ, RZ, UR39 ;  /* 0x00000027ff057e24 */ /* 0x005fc6000f8e00ff */
[----:B------:R-:W-:Y:S01]  /*1180*/  SHF.L.U32 R3, R3, 0x1f, RZ ;  /* 0x0000001f03037819 */ /* 0x000fe200000006ff */
[----:B---3--:R-:W-:-:S06]  /*1190*/  ULEA UR4, UR5, UR4, 0x18 ;  /* 0x0000000405047291 */ /* 0x008fcc000f8ec03f */
[----:B------:R-:W-:-:S04]  /*11a0*/  IMAD.U32 R0, RZ, RZ, UR4 ;  /* 0x00000004ff007e24 */ /* 0x000fc8000f8e00ff */
[----:B------:R-:W-:-:S04]  /*11b0*/  IMAD R4, R5, 0x8, R0 ;  /* 0x0000000805047824 */ /* 0x000fc800078e0200 */
[----:B------:R0:W2:Y:S01]  /*11c0*/  SYNCS.PHASECHK.TRANS64.TRYWAIT P1, [R4+URZ], R3 ;  /* 0x00000003040075a7 */ /* 0x0000a2000802017f */
[----:B------:R-:W-:Y:S05]  /*11d0*/  @!P0 BRA `(.L_x_16) ;  /* 0x0000000000048947 */ /* 0x000fea0003800000 */
[----:B------:R-:W-:Y:S01]  /*11e0*/  BPT.TRAP 0x1 ;  /* 0x000000040000795c */ /* 0x000fe20000300000 */
.L_x_16:
[----:B--2---:R-:W-:Y:S05]  /*11f0*/  @P1 BRA `(.L_x_17) ;  /* 0x0000000000081947 */ /* 0x004fea0003800000 */
[----:B------:R-:W2:Y:S02]  /*1200*/  SYNCS.PHASECHK.TRANS64.TRYWAIT P1, [R4+URZ], R3 ;  /* 0x00000003040075a7 */ /* 0x000ea4000802017f */
[----:B--2---:R-:W-:Y:S05]  /*1210*/  @!P1 BRA `(.L_x_18) ;  /* 0x0000010800249947 */ /* 0x004fea0003800000 */
.L_x_17:
[----:B------:R-:W-:Y:S05]  /*1220*/  @!P0 BRA `(.L_x_19) ;  /* 0x0000000000048947 */ /* 0x000fea0003800000 */
[----:B------:R-:W-:Y:S01]  /*1230*/  BPT.TRAP 0x1 ;  /* 0x000000040000795c */ /* 0x000fe20000300000 */
.L_x_19:
[C---:B0-2---:R-:W-:Y:S01]  /*1240*/  IMAD.SHL.U32 R3, R18.reuse, 0x40, RZ ;  /* 0x0000004012037824 */ /* 0x045fe200078e00ff */
[----:B------:R-:W-:Y:S01]  /*1250*/  UIADD3 UR4, UR39, 0x1, URZ ;  /* 0x0000000127047890 */ /* 0x000fe2000fffe03f */
[C---:B------:R-:W-:Y:S02]  /*1260*/  IMAD.SHL.U32 R6, R18.reuse, 0x20, RZ ;  /* 0x0000002012067824 */ /* 0x040fe400078e00ff */
[C---:B------:R-:W-:Y:S01]  /*1270*/  IMAD.SHL.U32 R5, R18.reuse, 0x2, RZ ;  /* 0x0000000212057824 */ /* 0x040fe200078e00ff */
[----:B------:R-:W-:Y:S01]  /*1280*/  LOP3.LUT R4, R3, 0x1800, RZ, 0xc0, !PT ;  /* 0x0000180003047812 */ /* 0x000fe200078ec0ff */
[----:B------:R-:W-:Y:S01]  /*1290*/  IMAD.SHL.U32 R7, R18, 0x4, RZ ;  /* 0x0000000412077824 */ /* 0x000fe200078e00ff */
[----:B------:R-:W-:Y:S01]  /*12a0*/  LOP3.LUT R6, R6, 0x380, RZ, 0xc0, !PT ;  /* 0x0000038006067812 */ /* 0x000fe200078ec0ff */
[----:B------:R-:W-:Y:S01]  /*12b0*/  UISETP.NE.AND UP0, UPT, UR4, 0x3, UPT ;  /* 0x000000030400788c */ /* 0x000fe2000bf05270 */
[----:B------:R-:W-:Y:S01]  /*12c0*/  LOP3.LUT R4, R4, 0x6, R5, 0xf8, !PT ;  /* 0x0000000604047812 */ /* 0x000fe200078ef805 */
[----:B------:R-:W-:Y:S01]  /*12d0*/  IMAD.U32 R8, RZ, RZ, UR4 ;  /* 0x00000004ff087e24 */ /* 0x000fe2000f8e00ff */
[----:B------:R-:W-:Y:S01]  /*12e0*/  LOP3.LUT R6, R6, 0x70, R7, 0xf8, !PT ;  /* 0x0000007006067812 */ /* 0x000fe200078ef807 */
[----:B------:R-:W-:Y:S01]  /*12f0*/  USEL UR5, URZ, 0x1, UP0 ;  /* 0x000000013f057887 */ /* 0x000fe20008000000 */
[----:B------:R-:W-:Y:S01]  /*1300*/  LOP3.LUT R3, R4, 0x2000, R3, 0xf8, !PT ;  /* 0x0000200004037812 */ /* 0x000fe200078ef803 */
[----:B------:R-:W-:Y:S01]  /*1310*/  IMAD.U32 R4, RZ, RZ, UR39 ;  /* 0x00000027ff047e24 */ /* 0x000fe2000f8e00ff */
[----:B------:R-:W-:-:S02]  /*1320*/  PLOP3.LUT P1, PT, PT, PT, UP0, 0x80, 0x0 ;  /* 0x000000000000781c */ /* 0x000fc40003f2f008 */
[----:B------:R-:W-:Y:S01]  /*1330*/  LOP3.LUT R3, R3, R6, RZ, 0xfc, !PT ;  /* 0x0000000603037212 */ /* 0x000fe200078efcff */
[----:B------:R-:W-:Y:S01]  /*1340*/  IMAD.U32 R7, RZ, RZ, UR5 ;  /* 0x00000005ff077e24 */ /* 0x000fe2000f8e00ff */
[----:B------:R-:W-:Y:S02]  /*1350*/  R2P PR, R18, 0x1c ;  /* 0x0000001c12007804 */ /* 0x000fe40000000000 */
[----:B------:R-:W-:Y:S01]  /*1360*/  SEL R8, R8, RZ, P1 ;  /* 0x000000ff08087207 */ /* 0x000fe20000800000 */
[----:B------:R-:W-:Y:S01]  /*1370*/  IMAD R13, R4, 0x8000, R3 ;  /* 0x00008000040d7824 */ /* 0x000fe200078e0203 */
[----:B------:R-:W-:Y:S01]  /*1380*/  LOP3.LUT R7, R7, UR38, RZ, 0x3c, !PT ;  /* 0x0000002607077c12 */ /* 0x000fe2000f8e3cff */
[----:B------:R-:W-:Y:S02]  /*1390*/  IMAD.MOV.U32 R4, RZ, RZ, 0x10 ;  /* 0x00000010ff047424 */ /* 0x000fe400078e00ff */
[----:B------:R-:W-:Y:S01]  /*13a0*/  IMAD R9, R8, 0x8, R0 ;  /* 0x0000000808097824 */ /* 0x000fe200078e0200 */
[----:B------:R-:W-:Y:S01]  /*13b0*/  SHF.L.U32 R32, R7, 0x1f, RZ ;  /* 0x0000001f07207819 */ /* 0x000fe200000006ff */
[----:B------:R-:W-:Y:S01]  /*13c0*/  IMAD.IADD R13, R0, 0x1, R13 ;  /* 0x00000001000d7824 */ /* 0x000fe200078e020d */
[----:B------:R-:W-:-:S02]  /*13d0*/  SEL R4, R4, 0xfffffff0, !P2 ;  /* 0xfffffff004047807 */ /* 0x000fc40005000000 */
[----:B------:R0:W2:Y:S05]  /*13e0*/  SYNCS.PHASECHK.TRANS64.TRYWAIT P1, [R9+URZ], R32 ;  /* 0x00000020090075a7 */ /* 0x0000aa000802017f */
[----:B------:R-:W-:Y:S05]  /*13f0*/  WARPSYNC.ALL ;  /* 0x0000000000007948 */ /* 0x000fea0003800000 */
[----:B------:R-:W-:Y:S01]  /*1400*/  IMAD.IADD R14, R13, 0x1, R4 ;  /* 0x000000010d0e7824 */ /* 0x000fe200078e0204 */
[----:B------:R-:W-:Y:S04]  /*1410*/  LDS.U16 R10, [R13+0xc08] ;  /* 0x000c08000d0a7984 */ /* 0x000fe80000000400 */
[----:B------:R-:W3:Y:S04]  /*1420*/  LDS.U16 R11, [R13+0x808] ;  /* 0x000808000d0b7984 */ /* 0x000ee80000000400 */
[----:B------:R-:W-:Y:S04]  /*1430*/  LDS.U16 R12, [R13+0x4c00] ;  /* 0x004c00000d0c7984 */ /* 0x000fe80000000400 */
[----:B------:R-:W4:Y:S04]  /*1440*/  LDS.U16 R15, [R13+0x4800] ;  /* 0x004800000d0f7984 */ /* 0x000f280000000400 */
[----:B------:R-:W-:Y:S04]  /*1450*/  LDS.U16 R24, [R14+0xc00] ;  /* 0x000c00000e187984 */ /* 0x000fe80000000400 */
[----:B------:R-:W1:Y:S04]  /*1460*/  LDS.U16 R25, [R14+0x800] ;  /* 0x000800000e197984 */ /* 0x000e680000000400 */
[----:B------:R-:W-:Y:S04]  /*1470*/  LDS.U16 R26, [R14+0xc08] ;  /* 0x000c08000e1a7984 */ /* 0x000fe80000000400 */
[----:B------:R-:W0:Y:S04]  /*1480*/  LDS.U16 R27, [R14+0x808] ;  /* 0x000808000e1b7984 */ /* 0x000e280000000400 */
[----:B------:R-:W-:Y:S04]  /*1490*/  LDS.U16 R20, [R13+0x4c08] ;  /* 0x004c08000d147984 */ /* 0x000fe80000000400 */
[----:B------:R-:W2:Y:S04]  /*14a0*/  LDS.U16 R21, [R13+0x4808] ;  /* 0x004808000d157984 */ /* 0x000ea80000000400 */
[----:B------:R-:W-:Y:S04]  /*14b0*/  LDS.U16 R5, [R13+0xc00] ;  /* 0x000c00000d057984 */ /* 0x000fe80000000400 */
[----:B------:R-:W2:Y:S01]  /*14c0*/  LDS.U16 R6, [R13+0x800] ;  /* 0x000800000d067984 */ /* 0x000ea20000000400 */
[----:B---3--:R-:W-:-:S03]  /*14d0*/  PRMT R10, R11, 0x5410, R10 ;  /* 0x000054100b0a7816 */ /* 0x008fc6000000000a */
[----:B------:R-:W-:Y:S04]  /*14e0*/  LDS.U16 R28, [R14+0x4c00] ;  /* 0x004c00000e1c7984 */ /* 0x000fe80000000400 */
[----:B------:R-:W3:Y:S01]  /*14f0*/  LDS.U16 R29, [R14+0x4800] ;  /* 0x004800000e1d7984 */ /* 0x000ee20000000400 */
[----:B----4-:R-:W-:-:S03]  /*1500*/  PRMT R12, R15, 0x5410, R12 ;  /* 0x000054100f0c7816 */ /* 0x010fc6000000000c */
[----:B------:R-:W-:Y:S04]  /*1510*/  LDS.U16 R30, [R14+0x4c08] ;  /* 0x004c08000e1e7984 */ /* 0x000fe80000000400 */
[----:B------:R-:W4:Y:S01]  /*1520*/  LDS.U16 R31, [R14+0x4808] ;  /* 0x004808000e1f7984 */ /* 0x000f220000000400 */
[----:B-1----:R-:W-:Y:S02]  /*1530*/  PRMT R11, R25, 0x5410, R24 ;  /* 0x00005410190b7816 */ /* 0x002fe40000000018 */
[----:B------:R-:W-:Y:S02]  /*1540*/  F2FP.F16.E4M3.UNPACK_B R25, R10 ;  /* 0x0000000aff19723e */ /* 0x000fe400020006ff */
[----:B0-----:R-:W-:-:S03]  /*1550*/  PRMT R15, R27, 0x5410, R26 ;  /* 0x000054101b0f7816 */ /* 0x001fc6000000001a */
[--C-:B------:R-:W-:Y:S01]  /*1560*/  HADD2.F32 R158, -RZ, R25.reuse.H0_H0 ;  /* 0x20000019ff9e7230 */ /* 0x100fe20000004100 */
[----:B------:R-:W-:Y:S01]  /*1570*/  F2FP.F16.E4M3.UNPACK_B R26, R10.H1 ;  /* 0x0000000aff1a723e */ /* 0x000fe200030006ff */
[----:B------:R-:W-:Y:S01]  /*1580*/  HADD2.F32 R25, -RZ, R25.H1_H1 ;  /* 0x30000019ff197230 */ /* 0x000fe20000004100 */
[----:B------:R-:W0:Y:S01]  /*1590*/  LDC R10, c[0x0][0x28c] ;  /* 0x0000a300ff0a7b82 */ /* 0x000e220000000800 */
[-C--:B------:R-:W-:Y:S02]  /*15a0*/  F2FP.F16.E4M3.UNPACK_B R27, R12.reuse ;  /* 0x0000000cff1b723e */ /* 0x080fe400020006ff */
[----:B------:R-:W-:Y:S01]  /*15b0*/  F2FP.F16.E4M3.UNPACK_B R12, R12.H1 ;  /* 0x0000000cff0c723e */ /* 0x000fe200030006ff */
[----:B------:R-:W-:Y:S01]  /*15c0*/  HADD2.F32 R159, -RZ, R26.H0_H0 ;  /* 0x2000001aff9f7230 */ /* 0x000fe20000004100 */
[----:B--2---:R-:W-:Y:S01]  /*15d0*/  PRMT R20, R21, 0x5410, R20 ;  /* 0x0000541015147816 */ /* 0x004fe20000000014 */
[----:B------:R-:W-:Y:S01]  /*15e0*/  HADD2.F32 R152, -RZ, R27.H0_H0 ;  /* 0x2000001bff987230 */ /* 0x000fe20000004100 */
[----:B------:R-:W-:Y:S01]  /*15f0*/  F2FP.BF16.F32.PACK_AB R158, R25, R158 ;  /* 0x0000009e199e723e */ /* 0x000fe200000010ff */
[----:B------:R-:W-:-:S02]  /*1600*/  HADD2.F32 R153, -RZ, R12.H0_H0 ;  /* 0x2000000cff997230 */ /* 0x000fc40000004100 */
[----:B------:R-:W-:Y:S01]  /*1610*/  HADD2.F32 R12, -RZ, R12.H1_H1 ;  /* 0x3000000cff0c7230 */ /* 0x000fe20000004100 */
[----:B------:R-:W-:Y:S01]  /*1620*/  PRMT R5, R6, 0x5410, R5 ;  /* 0x0000541006057816 */ /* 0x000fe20000000005 */
[----:B------:R-:W-:Y:S02]  /*1630*/  HADD2.F32 R26, -RZ, R26.H1_H1 ;  /* 0x3000001aff1a7230 */ /* 0x000fe40000004100 */
[----:B------:R-:W-:Y:S01]  /*1640*/  HADD2.F32 R27, -RZ, R27.H1_H1 ;  /* 0x3000001bff1b7230 */ /* 0x000fe20000004100 */
[-C--:B------:R-:W-:Y:S02]  /*1650*/  F2FP.F16.E4M3.UNPACK_B R21, R5.reuse ;  /* 0x00000005ff15723e */ /* 0x080fe400020006ff */
[----:B------:R-:W-:Y:S02]  /*1660*/  F2FP.F16.E4M3.UNPACK_B R24, R5.H1 ;  /* 0x00000005ff18723e */ /* 0x000fe400030006ff */
[----:B---3--:R-:W-:Y:S01]  /*1670*/  PRMT R6, R29, 0x5410, R28 ;  /* 0x000054101d067816 */ /* 0x008fe2000000001c */
[--C-:B------:R-:W-:Y:S01]  /*1680*/  HADD2.F32 R156, -RZ, R21.reuse.H0_H0 ;  /* 0x20000015ff9c7230 */ /* 0x100fe20000004100 */
[-C--:B------:R-:W-:Y:S01]  /*1690*/  F2FP.F16.E4M3.UNPACK_B R28, R20.reuse ;  /* 0x00000014ff1c723e */ /* 0x080fe200020006ff */
[--C-:B------:R-:W-:Y:S01]  /*16a0*/  HADD2.F32 R157, -RZ, R24.reuse.H0_H0 ;  /* 0x20000018ff9d7230 */ /* 0x100fe20000004100 */
[----:B------:R-:W-:Y:S01]  /*16b0*/  F2FP.F16.E4M3.UNPACK_B R20, R20.H1 ;  /* 0x00000014ff14723e */ /* 0x000fe200030006ff */
[----:B------:R-:W-:Y:S01]  /*16c0*/  HADD2.F32 R21, -RZ, R21.H1_H1 ;  /* 0x30000015ff157230 */ /* 0x000fe20000004100 */
[----:B------:R-:W-:Y:S01]  /*16d0*/  F2FP.BF16.F32.PACK_AB R153, R12, R153 ;  /* 0x000000990c99723e */ /* 0x000fe200000010ff */
[----:B------:R-:W-:Y:S01]  /*16e0*/  HADD2.F32 R24, -RZ, R24.H1_H1 ;  /* 0x30000018ff187230 */ /* 0x000fe20000004100 */
[----:B----4-:R-:W-:Y:S01]  /*16f0*/  PRMT R5, R31, 0x5410, R30 ;  /* 0x000054101f057816 */ /* 0x010fe2000000001e */
[----:B------:R-:W-:Y:S01]  /*1700*/  HADD2.F32 R155, -RZ, R20.H0_H0 ;  /* 0x20000014ff9b7230 */ /* 0x000fe20000004100 */
[----:B------:R-:W-:Y:S01]  /*1710*/  F2FP.BF16.F32.PACK_AB R156, R21, R156 ;  /* 0x0000009c159c723e */ /* 0x000fe200000010ff */
[--C-:B------:R-:W-:Y:S01]  /*1720*/  HADD2.F32 R154, -RZ, R28.reuse.H0_H0 ;  /* 0x2000001cff9a7230 */ /* 0x100fe20000004100 */
[----:B------:R-:W-:Y:S01]  /*1730*/  F2FP.BF16.F32.PACK_AB R157, R24, R157 ;  /* 0x0000009d189d723e */ /* 0x000fe200000010ff */
[----:B------:R-:W-:Y:S01]  /*1740*/  HADD2.F32 R29, -RZ, R28.H1_H1 ;  /* 0x3000001cff1d7230 */ /* 0x000fe20000004100 */
[----:B------:R-:W-:Y:S01]  /*1750*/  F2FP.BF16.F32.PACK_AB R159, R26, R159 ;  /* 0x0000009f1a9f723e */ /* 0x000fe200000010ff */
[----:B------:R-:W-:Y:S01]  /*1760*/  HADD2.F32 R20, -RZ, R20.H1_H1 ;  /* 0x30000014ff147230 */ /* 0x000fe20000004100 */
[----:B------:R-:W-:Y:S01]  /*1770*/  F2FP.BF16.F32.PACK_AB R152, R27, R152 ;  /* 0x000000981b98723e */ /* 0x000fe200000010ff */
[----:B------:R-:W-:Y:S01]  /*1780*/  IMAD.MOV.U32 R12, RZ, RZ, R15 ;  /* 0x000000ffff0c7224 */ /* 0x000fe200078e000f */
[----:B------:R-:W-:-:S02]  /*1790*/  F2FP.BF16.F32.PACK_AB R154, R29, R154 ;  /* 0x0000009a1d9a723e */ /* 0x000fc400000010ff */
[----:B------:R-:W-:Y:S02]  /*17a0*/  F2FP.BF16.F32.PACK_AB R155, R20, R155 ;  /* 0x0000009b149b723e */ /* 0x000fe400000010ff */
[----:B0-----:R-:W-:Y:S02]  /*17b0*/  ISETP.GE.AND P2, PT, R10, 0x81, PT ;  /* 0x000000810a00780c */ /* 0x001fe40003f46270 */
[----:B------:R-:W-:Y:S01]  /*17c0*/  R2UR UR4, R0 ;  /* 0x00000000000472ca */ /* 0x000fe200000e0000 */
[----:B------:R-:W-:Y:S01]  /*17d0*/  WARPGROUP.ARRIVE ;  /* 0x00000000000079c5 */ /* 0x000fe20000000000 */
[----:B------:R-:W-:Y:S01]  /*17e0*/  UMOV UR7, 0x40000040 ;  /* 0x4000004000077882 */ /* 0x000fe20000000000 */
[-C--:B------:R-:W-:Y:S01]  /*17f0*/  F2FP.F16.E4M3.UNPACK_B R20, R11.reuse ;  /* 0x0000000bff14723e */ /* 0x080fe200020006ff */
[----:B------:R-:W-:Y:S01]  /*1800*/  UMOV UR11, UR7 ;  /* 0x00000007000b7c82 */ /* 0x000fe20008000000 */
[----:B------:R-:W-:Y:S02]  /*1810*/  F2FP.F16.E4M3.UNPACK_B R21, R11.H1 ;  /* 0x0000000bff15723e */ /* 0x000fe400030006ff */
[-C--:B------:R-:W-:Y:S01]  /*1820*/  F2FP.F16.E4M3.UNPACK_B R162, R15.reuse ;  /* 0x0000000fffa2723e */ /* 0x080fe200020006ff */
[--C-:B------:R-:W-:Y:S01]  /*1830*/  HADD2.F32 R164, -RZ, R20.reuse.H0_H0 ;  /* 0x20000014ffa47230 */ /* 0x100fe20000004100 */
[----:B------:R-:W-:Y:S01]  /*1840*/  F2FP.F16.E4M3.UNPACK_B R15, R15.H1 ;  /* 0x0000000fff0f723e */ /* 0x000fe200030006ff */
[----:B------:R-:W-:-:S02]  /*1850*/  HADD2.F32 R161, -RZ, R20.H1_H1 ;  /* 0x30000014ffa17230 */ /* 0x000fc40000004100 */
[--C-:B------:R-:W-:Y:S01]  /*1860*/  HADD2.F32 R165, -RZ, R21.reuse.H0_H0 ;  /* 0x20000015ffa57230 */ /* 0x100fe20000004100 */
[----:B------:R-:W-:Y:S01]  /*1870*/  UIADD3 UR4, UR4, 0x18800, URZ ;  /* 0x0001880004047890 */ /* 0x000fe2000fffe03f */
[----:B------:R-:W-:Y:S01]  /*1880*/  HADD2.F32 R20, -RZ, R21.H1_H1 ;  /* 0x30000015ff147230 */ /* 0x000fe20000004100 */
[----:B------:R-:W-:Y:S01]  /*1890*/  F2FP.BF16.F32.PACK_AB R164, R161, R164 ;  /* 0x000000a4a1a4723e */ /* 0x000fe200000010ff */
[--C-:B------:R-:W-:Y:S01]  /*18a0*/  HADD2.F32 R166, -RZ, R162.reuse.H0_H0 ;  /* 0x200000a2ffa67230 */ /* 0x100fe20000004100 */
[----:B------:R-:W-:Y:S01]  /*18b0*/  USHF.R.U32.HI UR4, URZ, 0x4, UR4 ;  /* 0x000000043f047899 */ /* 0x000fe20008011604 */
[----:B------:R-:W-:Y:S01]  /*18c0*/  HADD2.F32 R21, -RZ, R162.H1_H1 ;  /* 0x300000a2ff157230 */ /* 0x000fe20000004100 */
[----:B------:R-:W-:Y:S01]  /*18d0*/  F2FP.BF16.F32.PACK_AB R165, R20, R165 ;  /* 0x000000a514a5723e */ /* 0x000fe200000010ff */
[--C-:B------:R-:W-:Y:S01]  /*18e0*/  HADD2.F32 R167, -RZ, R15.reuse.H0_H0 ;  /* 0x2000000fffa77230 */ /* 0x100fe20000004100 */
[----:B------:R-:W-:Y:S01]  /*18f0*/  ULOP3.LUT UR4, UR4, 0x3fff, URZ, 0xc0, !UPT ;  /* 0x00003fff04047892 */ /* 0x000fe2000f8ec03f */
[----:B------:R-:W-:Y:S01]  /*1900*/  HADD2.F32 R162, -RZ, R15.H1_H1 ;  /* 0x3000000fffa27230 */ /* 0x000fe20000004100 */
[----:B------:R-:W-:-:S02]  /*1910*/  F2FP.BF16.F32.PACK_AB R166, R21, R166 ;  /* 0x000000a615a6723e */ /* 0x000fc400000010ff */
[----:B------:R-:W-:Y:S01]  /*1920*/  ULOP3.LUT UR4, UR4, 0x10000, URZ, 0xfc, !UPT ;  /* 0x0001000004047892 */ /* 0x000fe2000f8efc3f */
[-C--:B------:R-:W-:Y:S02]  /*1930*/  F2FP.F16.E4M3.UNPACK_B R15, R6.reuse ;  /* 0x00000006ff0f723e */ /* 0x080fe400020006ff */
[----:B------:R-:W-:Y:S01]  /*1940*/  F2FP.BF16.F32.PACK_AB R167, R162, R167 ;  /* 0x000000a7a2a7723e */ /* 0x000fe200000010ff */
[----:B------:R-:W-:Y:S01]  /*1950*/  ULEA UR6, UR39, UR4, 0xb ;  /* 0x0000000427067291 */ /* 0x000fe2000f8e583f */
[----:B------:R-:W-:Y:S02]  /*1960*/  F2FP.F16.E4M3.UNPACK_B R20, R6.H1 ;  /* 0x00000006ff14723e */ /* 0x000fe400030006ff */
[-C--:B------:R-:W-:Y:S01]  /*1970*/  F2FP.F16.E4M3.UNPACK_B R21, R5.reuse ;  /* 0x00000005ff15723e */ /* 0x080fe200020006ff */
[----:B------:R-:W-:Y:S01]  /*1980*/  UIADD3 UR8, UR6, 0x2, URZ ;  /* 0x0000000206087890 */ /* 0x000fe2000fffe03f */
[----:B------:R-:W-:Y:S02]  /*1990*/  F2FP.F16.E4M3.UNPACK_B R161, R5.H1 ;  /* 0x00000005ffa1723e */ /* 0x000fe400030006ff */
[----:B------:R-:W-:-:S02]  /*19a0*/  UMOV UR10, UR6 ;  /* 0x00000006000a7c82 */ /* 0x000fc40008000000 */
[----:B------:R-:W-:Y:S01]  /*19b0*/  HGMMA.64x128x16.F32.BF16 R88, R156, gdesc[UR4], RZ, !UPT, gsb0 ;  /* 0x01e000049c587df0 */ /* 0x000fe2000c0018ff */
[----:B------:R-:W-:Y:S01]  /*19c0*/  HADD2.F32 R162, -RZ, R161.H1_H1 ;  /* 0x300000a1ffa27230 */ /* 0x000fe20000004100 */
[----:B------:R-:W-:Y:S01]  /*19d0*/  UMOV UR7, 0x40000040 ;  /* 0x4000004000077882 */ /* 0x000fe20000000000 */
[----:B------:R-:W-:Y:S02]  /*19e0*/  WARPGROUP.DEPBAR.LE gsb0, 0x0 ;  /* 0x00008000000079c5 */ /* 0x000fe40000010000 */
[----:B------:R-:W-:-:S07]  /*19f0*/  WARPGROUP.ARRIVE ;  /* 0x00000000000079c5 */ /* 0x000fce0000000000 */
[----:B------:R-:W-:Y:S01]  /*1a00*/  HGMMA.64x128x16.F32.BF16 R24, R152, gdesc[UR8], RZ, !UPT, gsb0 ;  /* 0x01e0000898187df0 */ /* 0x000fe2000c0018ff */
[----:B------:R-:W-:Y:S01]  /*1a10*/  UMOV UR10, UR8 ;  /* 0x00000008000a7c82 */ /* 0x000fe20008000000 */
[----:B------:R-:W-:Y:S01]  /*1a20*/  UMOV UR11, 0x40000040 ;  /* 0x40000040000b7882 */ /* 0x000fe20000000000 */
[----:B------:R-:W-:Y:S01]  /*1a30*/  UIADD3 UR8, UR6, 0x4, URZ ;  /* 0x0000000406087890 */ /* 0x000fe2000fffe03f */
[----:B------:R-:W-:Y:S02]  /*1a40*/  WARPGROUP.DEPBAR.LE gsb0, 0x0 ;  /* 0x00008000000079c5 */ /* 0x000fe40000010000 */
[----:B------:R-:W-:-:S06]  /*1a50*/  WARPGROUP.ARRIVE ;  /* 0x00000000000079c5 */ /* 0x000fcc0000000000 */
[----:B------:R-:W-:Y:S03]  /*1a60*/  HGMMA.64x128x16.F32.BF16 R88, R164, gdesc[UR8], R88, gsb0 ;  /* 0x01e00008a4587df0 */ /* 0x000fe60008001858 */
[----:B------:R-:W-:Y:S02]  /*1a70*/  WARPGROUP.DEPBAR.LE gsb0, 0x0 ;  /* 0x00008000000079c5 */ /* 0x000fe40000010000 */
[----:B------:R-:W-:Y:S02]  /*1a80*/  HADD2.F32 R164, -RZ, R15.H0_H0 ;  /* 0x2000000fffa47230 */ /* 0x000fe40000004100 */
[----:B------:R-:W-:Y:S02]  /*1a90*/  HADD2.F32 R165, -RZ, R20.H0_H0 ;  /* 0x20000014ffa57230 */ /* 0x000fe40000004100 */
[----:B------:R-:W-:Y:S02]  /*1aa0*/  HADD2.F32 R166, -RZ, R21.H0_H0 ;  /* 0x20000015ffa67230 */ /* 0x000fe40000004100 */
[----:B------:R-:W-:-:S02]  /*1ab0*/  HADD2.F32 R15, -RZ, R15.H1_H1 ;  /* 0x3000000fff0f7230 */ /* 0x000fc40000004100 */
[----:B------:R-:W-:Y:S02]  /*1ac0*/  HADD2.F32 R20, -RZ, R20.H1_H1 ;  /* 0x30000014ff147230 */ /* 0x000fe40000004100 */
[----:B------:R-:W-:Y:S01]  /*1ad0*/  HADD2.F32 R21, -RZ, R21.H1_H1 ;  /* 0x30000015ff157230 */ /* 0x000fe20000004100 */
[----:B------:R-:W-:Y:S01]  /*1ae0*/  F2FP.BF16.F32.PACK_AB R164, R15, R164 ;  /* 0x000000a40fa4723e */ /* 0x000fe200000010ff */
[----:B------:R-:W-:Y:S01]  /*1af0*/  HADD2.F32 R167, -RZ, R161.H0_H0 ;  /* 0x200000a1ffa77230 */ /* 0x000fe20000004100 */
[----:B------:R-:W-:Y:S01]  /*1b00*/  F2FP.BF16.F32.PACK_AB R165, R20, R165 ;  /* 0x000000a514a5723e */ /* 0x000fe200000010ff */
[----:B------:R-:W-:Y:S01]  /*1b10*/  IMAD.MOV.U32 R20, RZ, RZ, 0x20 ;  /* 0x00000020ff147424 */ /* 0x000fe200078e00ff */
[----:B------:R-:W-:Y:S02]  /*1b20*/  F2FP.BF16.F32.PACK_AB R166, R21, R166 ;  /* 0x000000a615a6723e */ /* 0x000fe400000010ff */
[----:B------:R-:W-:Y:S02]  /*1b30*/  F2FP.BF16.F32.PACK_AB R167, R162, R167 ;  /* 0x000000a7a2a7723e */ /* 0x000fe400000010ff */
[----:B------:R-:W-:-:S02]  /*1b40*/  SEL R20, R20, 0xffffffe0, !P3 ;  /* 0xffffffe014147807 */ /* 0x000fc40005800000 */
[----:B------:R-:W-:-:S03]  /*1b50*/  WARPGROUP.ARRIVE ;  /* 0x00000000000079c5 */ /* 0x000fc60000000000 */
[----:B------:R-:W-:-:S03]  /*1b60*/  IMAD.IADD R169, R13, 0x1, R20 ;  /* 0x000000010da97824 */ /* 0x000fc600078e0214 */
[----:B------:R-:W-:Y:S01]  /*1b70*/  HGMMA.64x128x16.F32.BF16 R24, R164, gdesc[UR8], R24, gsb0 ;  /* 0x01e00008a4187df0 */ /* 0x000fe20008001818 */
[----:B------:R-:W-:Y:S01]  /*1b80*/  UMOV UR10, UR8 ;  /* 0x00000008000a7c82 */ /* 0x000fe20008000000 */
[----:B------:R-:W-:Y:S01]  /*1b90*/  UMOV UR11, 0x40000040 ;  /* 0x40000040000b7882 */ /* 0x000fe20000000000 */
[----:B------:R-:W-:Y:S01]  /*1ba0*/  UIADD3 UR8, UR6, 0x6, URZ ;  /* 0x0000000606087890 */ /* 0x000fe2000fffe03f */
[----:B------:R-:W-:Y:S02]  /*1bb0*/  WARPGROUP.DEPBAR.LE gsb0, 0x0 ;  /* 0x00008000000079c5 */ /* 0x000fe40000010000 */
[----:B------:R-:W-:Y:S04]  /*1bc0*/  LDS.U16 R15, [R169+0xc00] ;  /* 0x000c0000a90f7984 */ /* 0x000fe80000000400 */
[----:B------:R-:W0:Y:S04]  /*1bd0*/  LDS.U16 R162, [R169+0x800] ;  /* 0x00080000a9a27984 */ /* 0x000e280000000400 */
[----:B------:R-:W-:Y:S04]  /*1be0*/  LDS.U16 R21, [R169+0xc08] ;  /* 0x000c0800a9157984 */ /* 0x000fe80000000400 */
[----:B------:R-:W1:Y:S04]  /*1bf0*/  LDS.U16 R164, [R169+0x808] ;  /* 0x00080800a9a47984 */ /* 0x000e680000000400 */
[----:B------:R-:W-:Y:S04]  /*1c00*/  LDS.U16 R161, [R169+0x4c00] ;  /* 0x004c0000a9a17984 */ /* 0x000fe80000000400 */
[----:B------:R-:W2:Y:S04]  /*1c10*/  LDS.U16 R166, [R169+0x4800] ;  /* 0x00480000a9a67984 */ /* 0x000ea80000000400 */
[----:B------:R-:W-:Y:S04]  /*1c20*/  LDS.U16 R163, [R169+0x4c08] ;  /* 0x004c0800a9a37984 */ /* 0x000fe80000000400 */
[----:B------:R-:W3:Y:S01]  /*1c30*/  LDS.U16 R168, [R169+0x4808] ;  /* 0x00480800a9a87984 */ /* 0x000ee20000000400 */
[----:B0-----:R-:W-:-:S04]  /*1c40*/  PRMT R15, R162, 0x5410, R15 ;  /* 0x00005410a20f7816 */ /* 0x001fc8000000000f */
[-C--:B------:R-:W-:Y:S02]  /*1c50*/  F2FP.F16.E4M3.UNPACK_B R162, R15.reuse ;  /* 0x0000000fffa2723e */ /* 0x080fe400020006ff */
[----:B------:R-:W-:Y:S02]  /*1c60*/  F2FP.F16.E4M3.UNPACK_B R15, R15.H1 ;  /* 0x0000000fff0f723e */ /* 0x000fe400030006ff */
[----:B-1----:R-:W-:Y:S01]  /*1c70*/  PRMT R21, R164, 0x5410, R21 ;  /* 0x00005410a4157816 */ /* 0x002fe20000000015 */
[--C-:B------:R-:W-:Y:S02]  /*1c80*/  HADD2.F32 R164, -RZ, R162.reuse.H0_H0 ;  /* 0x200000a2ffa47230 */ /* 0x100fe40000004100 */
[----:B------:R-:W-:Y:S01]  /*1c90*/  HADD2.F32 R165, -RZ, R162.H1_H1 ;  /* 0x300000a2ffa57230 */ /* 0x000fe20000004100 */
[----:B------:R-:W-:Y:S01]  /*1ca0*/  F2FP.F16.E4M3.UNPACK_B R167, R21.H1 ;  /* 0x00000015ffa7723e */ /* 0x000fe200030006ff */
[----:B------:R-:W-:Y:S01]  /*1cb0*/  HADD2.F32 R162, -RZ, R15.H1_H1 ;  /* 0x3000000fffa27230 */ /* 0x000fe20000004100 */
[----:B--2---:R-:W-:-:S02]  /*1cc0*/  PRMT R161, R166, 0x5410, R161 ;  /* 0x00005410a6a17816 */ /* 0x004fc400000000a1 */
[----:B------:R-:W-:Y:S01]  /*1cd0*/  F2FP.F16.E4M3.UNPACK_B R166, R21 ;  /* 0x00000015ffa6723e */ /* 0x000fe200020006ff */
[----:B------:R-:W-:Y:S01]  /*1ce0*/  HADD2.F32 R21, -RZ, R15.H0_H0 ;  /* 0x2000000fff157230 */ /* 0x000fe20000004100 */
[----:B------:R-:W-:-:S03]  /*1cf0*/  F2FP.BF16.F32.PACK_AB R164, R165, R164 ;  /* 0x000000a4a5a4723e */ /* 0x000fc600000010ff */
[--C-:B------:R-:W-:Y:S01]  /*1d00*/  HADD2.F32 R15, -RZ, R166.reuse.H0_H0 ;  /* 0x200000a6ff0f7230 */ /* 0x100fe20000004100 */
[----:B---3--:R-:W-:Y:S01]  /*1d10*/  PRMT R163, R168, 0x5410, R163 ;  /* 0x00005410a8a37816 */ /* 0x008fe200000000a3 */
[--C-:B------:R-:W-:Y:S01]  /*1d20*/  HADD2.F32 R168, -RZ, R167.reuse.H0_H0 ;  /* 0x200000a7ffa87230 */ /* 0x100fe20000004100 */
[----:B------:R-:W-:Y:S01]  /*1d30*/  F2FP.BF16.F32.PACK_AB R165, R162, R21 ;  /* 0x00000015a2a5723e */ /* 0x000fe200000010ff */
[----:B------:R-:W-:Y:S01]  /*1d40*/  HADD2.F32 R166, -RZ, R166.H1_H1 ;  /* 0x300000a6ffa67230 */ /* 0x000fe20000004100 */
[-C--:B------:R-:W-:Y:S01]  /*1d50*/  F2FP.F16.E4M3.UNPACK_B R21, R163.reuse ;  /* 0x000000a3ff15723e */ /* 0x080fe200020006ff */
[----:B------:R-:W-:Y:S01]  /*1d60*/  HADD2.F32 R167, -RZ, R167.H1_H1 ;  /* 0x300000a7ffa77230 */ /* 0x000fe20000004100 */
[----:B------:R-:W-:Y:S02]  /*1d70*/  F2FP.F16.E4M3.UNPACK_B R163, R163.H1 ;  /* 0x000000a3ffa3723e */ /* 0x000fe400030006ff */
[----:B------:R-:W-:Y:S02]  /*1d80*/  F2FP.BF16.F32.PACK_AB R166, R166, R15 ;  /* 0x0000000fa6a6723e */ /* 0x000fe400000010ff */
[----:B------:R-:W-:Y:S01]  /*1d90*/  F2FP.BF16.F32.PACK_AB R167, R167, R168 ;  /* 0x000000a8a7a7723e */ /* 0x000fe200000010ff */
[----:B------:R-:W-:Y:S01]  /*1da0*/  HADD2.F32 R168, -RZ, R163.H1_H1 ;  /* 0x300000a3ffa87230 */ /* 0x000fe20000004100 */
[----:B------:R-:W-:-:S02]  /*1db0*/  F2FP.F16.E4M3.UNPACK_B R15, R161 ;  /* 0x000000a1ff0f723e */ /* 0x000fc400020006ff */
[----:B------:R-:W-:Y:S01]  /*1dc0*/  WARPGROUP.ARRIVE ;  /* 0x00000000000079c5 */ /* 0x000fe20000000000 */
[----:B------:R-:W-:-:S05]  /*1dd0*/  F2FP.F16.E4M3.UNPACK_B R161, R161.H1 ;  /* 0x000000a1ffa1723e */ /* 0x000fca00030006ff */
[----:B------:R-:W-:Y:S01]  /*1de0*/  HGMMA.64x128x16.F32.BF16 R88, R164, gdesc[UR8], R88, gsb0 ;  /* 0x01e00008a4587df0 */ /* 0x000fe20008001858 */
[----:B------:R-:W-:Y:S02]  /*1df0*/  HADD2.F32 R162, -RZ, R161.H1_H1 ;  /* 0x300000a1ffa27230 */ /* 0x000fe40000004100 */
[----:B------:R-:W-:Y:S02]  /*1e00*/  WARPGROUP.DEPBAR.LE gsb0, 0x0 ;  /* 0x00008000000079c5 */ /* 0x000fe40000010000 */
[----:B------:R-:W-:Y:S02]  /*1e10*/  HADD2.F32 R164, -RZ, R15.H0_H0 ;  /* 0x2000000fffa47230 */ /* 0x000fe40000004100 */
[----:B------:R-:W-:Y:S02]  /*1e20*/  HADD2.F32 R166, -RZ, R21.H0_H0 ;  /* 0x20000015ffa67230 */ /* 0x000fe40000004100 */
[----:B------:R-:W-:Y:S02]  /*1e30*/  HADD2.F32 R15, -RZ, R15.H1_H1 ;  /* 0x3000000fff0f7230 */ /* 0x000fe40000004100 */
[----:B------:R-:W-:-:S02]  /*1e40*/  HADD2.F32 R165, -RZ, R161.H0_H0 ;  /* 0x200000a1ffa57230 */ /* 0x000fc40000004100 */
[----:B------:R-:W-:Y:S01]  /*1e50*/  HADD2.F32 R21, -RZ, R21.H1_H1 ;  /* 0x30000015ff157230 */ /* 0x000fe20000004100 */
[----:B------:R-:W-:Y:S01]  /*1e60*/  F2FP.BF16.F32.PACK_AB R164, R15, R164 ;  /* 0x000000a40fa4723e */ /* 0x000fe200000010ff */
[----:B------:R-:W-:Y:S01]  /*1e70*/  HADD2.F32 R167, -RZ, R163.H0_H0 ;  /* 0x200000a3ffa77230 */ /* 0x000fe20000004100 */
[----:B------:R-:W-:Y:S02]  /*1e80*/  F2FP.BF16.F32.PACK_AB R165, R162, R165 ;  /* 0x000000a5a2a5723e */ /* 0x000fe400000010ff */
[----:B------:R-:W-:Y:S02]  /*1e90*/  F2FP.BF16.F32.PACK_AB R166, R21, R166 ;  /* 0x000000a615a6723e */ /* 0x000fe400000010ff */
[----:B------:R-:W-:-:S04]  /*1ea0*/  F2FP.BF16.F32.PACK_AB R167, R168, R167 ;  /* 0x000000a7a8a7723e */ /* 0x000fc800000010ff */
[----:B------:R-:W-:-:S06]  /*1eb0*/  WARPGROUP.ARRIVE ;  /* 0x00000000000079c5 */ /* 0x000fcc0000000000 */
[----:B------:R-:W-:Y:S01]  /*1ec0*/  HGMMA.64x128x16.F32.BF16 R24, R164, gdesc[UR8], R24, gsb0 ;  /* 0x01e00008a4187df0 */ /* 0x000fe20008001818 */
[----:B------:R-:W-:Y:S01]  /*1ed0*/  UMOV UR10, UR8 ;  /* 0x00000008000a7c82 */ /* 0x000fe20008000000 */
[----:B------:R-:W-:Y:S01]  /*1ee0*/  UMOV UR11, 0x40000040 ;  /* 0x40000040000b7882 */ /* 0x000fe20000000000 */
[----:B------:R-:W-:Y:S01]  /*1ef0*/  UIADD3 UR8, UR6, 0x400, URZ ;  /* 0x0000040006087890 */ /* 0x000fe2000fffe03f */
[----:B------:R-:W-:Y:S02]  /*1f00*/  WARPGROUP.DEPBAR.LE gsb0, 0x0 ;  /* 0x00008000000079c5 */ /* 0x000fe40000010000 */
[----:B------:R-:W-:-:S05]  /*1f10*/  IMAD.IADD R165, R20, 0x1, R14 ;  /* 0x0000000114a57824 */ /* 0x000fca00078e020e */
[----:B------:R-:W-:Y:S04]  /*1f20*/  LDS.U16 R14, [R165+0xc00] ;  /* 0x000c0000a50e7984 */ /* 0x000fe80000000400 */
[----:B------:R-:W0:Y:S04]  /*1f30*/  LDS.U16 R15, [R165+0x800] ;  /* 0x00080000a50f7984 */ /* 0x000e280000000400 */
[----:B------:R-:W-:Y:S04]  /*1f40*/  LDS.U16 R21, [R165+0xc08] ;  /* 0x000c0800a5157984 */ /* 0x000fe80000000400 */
[----:B------:R-:W1:Y:S04]  /*1f50*/  LDS.U16 R162, [R165+0x808] ;  /* 0x00080800a5a27984 */ /* 0x000e680000000400 */
[----:B------:R-:W-:Y:S04]  /*1f60*/  LDS.U16 R163, [R165+0x4c08] ;  /* 0x004c0800a5a37984 */ /* 0x000fe80000000400 */
[----:B------:R-:W2:Y:S04]  /*1f70*/  LDS.U16 R166, [R165+0x4808] ;  /* 0x00480800a5a67984 */ /* 0x000ea80000000400 */
[----:B------:R-:W-:Y:S04]  /*1f80*/  LDS.U16 R161, [R165+0x4c00] ;  /* 0x004c0000a5a17984 */ /* 0x000fe80000000400 */
[----:B------:R3:W4:Y:S01]  /*1f90*/  LDS.U16 R164, [R165+0x4800] ;  /* 0x00480000a5a47984 */ /* 0x0007220000000400 */
[----:B0-----:R-:W-:-:S04]  /*1fa0*/  PRMT R14, R15, 0x5410, R14 ;  /* 0x000054100f0e7816 */ /* 0x001fc8000000000e */
[-C--:B------:R-:W-:Y:S02]  /*1fb0*/  F2FP.F16.E4M3.UNPACK_B R15, R14.reuse ;  /* 0x0000000eff0f723e */ /* 0x080fe400020006ff */
[----:B------:R-:W-:Y:S02]  /*1fc0*/  F2FP.F16.E4M3.UNPACK_B R14, R14.H1 ;  /* 0x0000000eff0e723e */ /* 0x000fe400030006ff */
[----:B-1----:R-:W-:-:S03]  /*1fd0*/  PRMT R21, R162, 0x5410, R21 ;  /* 0x00005410a2157816 */ /* 0x002fc60000000015 */
[--C-:B---3--:R-:W-:Y:S01]  /*1fe0*/  HADD2.F32 R165, -RZ, R14.reuse.H0_H0 ;  /* 0x2000000effa57230 */ /* 0x108fe20000004100 */
[-C--:B------:R-:W-:Y:S01]  /*1ff0*/  F2FP.F16.E4M3.UNPACK_B R162, R21.reuse ;  /* 0x00000015ffa2723e */ /* 0x080fe200020006ff */
[----:B------:R-:W-:Y:S01]  /*2000*/  HADD2.F32 R14, -RZ, R14.H1_H1 ;  /* 0x3000000eff0e7230 */ /* 0x000fe20000004100 */
[----:B------:R-:W-:Y:S02]  /*2010*/  F2FP.F16.E4M3.UNPACK_B R21, R21.H1 ;  /* 0x00000015ff15723e */ /* 0x000fe400030006ff */
[----:B--2---:R-:W-:Y:S01]  /*2020*/  PRMT R163, R166, 0x5410, R163 ;  /* 0x00005410a6a37816 */ /* 0x004fe200000000a3 */
[--C-:B------:R-:W-:Y:S01]  /*2030*/  HADD2.F32 R166, -RZ, R162.reuse.H0_H0 ;  /* 0x200000a2ffa67230 */ /* 0x100fe20000004100 */
[----:B------:R-:W-:Y:S01]  /*2040*/  F2FP.BF16.F32.PACK_AB R165, R14, R165 ;  /* 0x000000a50ea5723e */ /* 0x000fe200000010ff */
[----:B------:R-:W-:Y:S02]  /*2050*/  HADD2.F32 R167, -RZ, R162.H1_H1 ;  /* 0x300000a2ffa77230 */ /* 0x000fe40000004100 */
[----:B------:R-:W-:-:S02]  /*2060*/  HADD2.F32 R162, -RZ, R21.H0_H0 ;  /* 0x20000015ffa27230 */ /* 0x000fc40000004100 */
[----:B------:R-:W-:Y:S01]  /*2070*/  HADD2.F32 R21, -RZ, R21.H1_H1 ;  /* 0x30000015ff157230 */ /* 0x000fe20000004100 */
[----:B----4-:R-:W-:Y:S01]  /*2080*/  PRMT R161, R164, 0x5410, R161 ;  /* 0x00005410a4a17816 */ /* 0x010fe200000000a1 */
[--C-:B------:R-:W-:Y:S01]  /*2090*/  HADD2.F32 R164, -RZ, R15.reuse.H0_H0 ;  /* 0x2000000fffa47230 */ /* 0x100fe20000004100 */
[----:B------:R-:W-:Y:S01]  /*20a0*/  F2FP.BF16.F32.PACK_AB R166, R167, R166 ;  /* 0x000000a6a7a6723e */ /* 0x000fe200000010ff */
[----:B------:R-:W-:Y:S01]  /*20b0*/  HADD2.F32 R15, -RZ, R15.H1_H1 ;  /* 0x3000000fff0f7230 */ /* 0x000fe20000004100 */
[----:B------:R-:W-:Y:S02]  /*20c0*/  F2FP.BF16.F32.PACK_AB R167, R21, R162 ;  /* 0x000000a215a7723e */ /* 0x000fe400000010ff */
[----:B------:R-:W-:Y:S02]  /*20d0*/  F2FP.F16.E4M3.UNPACK_B R14, R161 ;  /* 0x000000a1ff0e723e */ /* 0x000fe400020006ff */
[----:B------:R-:W-:Y:S02]  /*20e0*/  F2FP.BF16.F32.PACK_AB R164, R15, R164 ;  /* 0x000000a40fa4723e */ /* 0x000fe400000010ff */
[----:B------:R-:W-:Y:S01]  /*20f0*/  F2FP.F16.E4M3.UNPACK_B R21, R163 ;  /* 0x000000a3ff15723e */ /* 0x000fe200020006ff */
[----:B------:R-:W-:Y:S01]  /*2100*/  HADD2.F32 R15, -RZ, R14.H1_H1 ;  /* 0x3000000eff0f7230 */ /* 0x000fe20000004100 */
[----:B------:R-:W-:Y:S01]  /*2110*/  WARPGROUP.ARRIVE ;  /* 0x00000000000079c5 */ /* 0x000fe20000000000 */
[----:B------:R-:W-:-:S02]  /*2120*/  F2FP.F16.E4M3.UNPACK_B R161, R161.H1 ;  /* 0x000000a1ffa1723e */ /* 0x000fc400030006ff */
[----:B------:R-:W-:-:S03]  /*2130*/  F2FP.F16.E4M3.UNPACK_B R163, R163.H1 ;  /* 0x000000a3ffa3723e */ /* 0x000fc600030006ff */
[----:B------:R-:W-:Y:S02]  /*2140*/  HGMMA.64x128x16.F32.BF16 R88, R164, gdesc[UR8], R88, gsb0 ;  /* 0x01e00008a4587df0 */ /* 0x000fe40008001858 */
[----:B------:R-:W-:Y:S01]  /*2150*/  HADD2.F32 R162, -RZ, R163.H1_H1 ;  /* 0x300000a3ffa27230 */ /* 0x000fe20000004100 */
[----:B------:R-:W-:Y:S02]  /*2160*/  WARPGROUP.DEPBAR.LE gsb0, 0x0 ;  /* 0x00008000000079c5 */ /* 0x000fe40000010000 */
[----:B------:R-:W-:Y:S02]  /*2170*/  HADD2.F32 R164, -RZ, R14.H0_H0 ;  /* 0x2000000effa47230 */ /* 0x000fe40000004100 */
[----:B------:R-:W-:Y:S02]  /*2180*/  HADD2.F32 R166, -RZ, R21.H0_H0 ;  /* 0x20000015ffa67230 */ /* 0x000fe40000004100 */
[--C-:B------:R-:W-:Y:S01]  /*2190*/  HADD2.F32 R165, -RZ, R161.reuse.H0_H0 ;  /* 0x200000a1ffa57230 */ /* 0x100fe20000004100 */
[----:B------:R-:W-:Y:S01]  /*21a0*/  F2FP.BF16.F32.PACK_AB R164, R15, R164 ;  /* 0x000000a40fa4723e */ /* 0x000fe200000010ff */
[----:B------:R-:W-:-:S02]  /*21b0*/  HADD2.F32 R14, -RZ, R161.H1_H1 ;  /* 0x300000a1ff0e7230 */ /* 0x000fc40000004100 */
[----:B------:R-:W-:Y:S02]  /*21c0*/  HADD2.F32 R21, -RZ, R21.H1_H1 ;  /* 0x30000015ff157230 */ /* 0x000fe40000004100 */
[----:B------:R-:W-:Y:S01]  /*21d0*/  HADD2.F32 R167, -RZ, R163.H0_H0 ;  /* 0x200000a3ffa77230 */ /* 0x000fe20000004100 */
[----:B------:R-:W-:Y:S01]  /*21e0*/  F2FP.BF16.F32.PACK_AB R165, R14, R165 ;  /* 0x000000a50ea5723e */ /* 0x000fe200000010ff */
[----:B------:R-:W-:Y:S01]  /*21f0*/  IMAD.MOV.U32 R14, RZ, RZ, 0x40 ;  /* 0x00000040ff0e7424 */ /* 0x000fe200078e00ff */
[----:B------:R-:W-:Y:S02]  /*2200*/  F2FP.BF16.F32.PACK_AB R166, R21, R166 ;  /* 0x000000a615a6723e */ /* 0x000fe400000010ff */
[----:B------:R-:W-:Y:S02]  /*2210*/  F2FP.BF16.F32.PACK_AB R167, R162, R167 ;  /* 0x000000a7a2a7723e */ /* 0x000fe400000010ff */
[----:B------:R-:W-:Y:S02]  /*2220*/  SEL R14, R14, 0xffffffc0, !P4 ;  /* 0xffffffc00e0e7807 */ /* 0x000fe40006000000 */
        /* <DEDUP_REMOVED lines=51> */
[----:B------:R-:W-:Y:S01]  /*2560*/  F2FP.BF16.F32.PACK_AB R165, R162, R165 ;  /* 0x000000a5a2a5723e */ /* 0x000fe200000010ff */
[----:B------:R-:W-:Y:S01]  /*2570*/  IMAD.IADD R15, R4, 0x1, R13 ;  /* 0x00000001040f7824 */ /* 0x000fe200078e020d */
[----:B------:R-:W-:Y:S02]  /*2580*/  F2FP.BF16.F32.PACK_AB R166, R21, R166 ;  /* 0x000000a615a6723e */ /* 0x000fe400000010ff */
[----:B------:R-:W-:-:S04]  /*2590*/  F2FP.BF16.F32.PACK_AB R167, R168, R167 ;  /* 0x000000a7a8a7723e */ /* 0x000fc800000010ff */
[----:B------:R-:W-:-:S06]  /*25a0*/  WARPGROUP.ARRIVE ;  /* 0x00000000000079c5 */ /* 0x000fcc0000000000 */
[----:B------:R-:W-:Y:S01]  /*25b0*/  HGMMA.64x128x16.F32.BF16 R24, R164, gdesc[UR8], R24, gsb0 ;  /* 0x01e00008a4187df0 */ /* 0x000fe20008001818 */
[----:B------:R-:W-:Y:S01]  /*25c0*/  UMOV UR10, UR8 ;  /* 0x00000008000a7c82 */ /* 0x000fe20008000000 */
[----:B------:R-:W-:Y:S01]  /*25d0*/  UMOV UR11, 0x40000040 ;  /* 0x40000040000b7882 */ /* 0x000fe20000000000 */
[----:B------:R-:W-:Y:S02]  /*25e0*/  UIADD3 UR8, UR6, 0x404, URZ ;  /* 0x0000040406087890 */ /* 0x000fe4000fffe03f */
        /* <DEDUP_REMOVED lines=14> */
[----:B------:R-:W-:-:S03]  /*26d0*/  HADD2.F32 R164, -RZ, R162.H0_H0 ;  /* 0x200000a2ffa47230 */ /* 0x000fc60000004100 */
[----:B------:R-:W-:Y:S02]  /*26e0*/  F2FP.F16.E4M3.UNPACK_B R167, R161.H1 ;  /* 0x000000a1ffa7723e */ /* 0x000fe400030006ff */
[----:B--2---:R-:W-:-:S03]  /*26f0*/  PRMT R163, R166, 0x5410, R163 ;  /* 0x00005410a6a37816 */ /* 0x004fc600000000a3 */
[----:B------:R-:W-:Y:S01]  /*2700*/  HADD2.F32 R169, -RZ, R167.H0_H0 ;  /* 0x200000a7ffa97230 */ /* 0x000fe20000004100 */
[----:B------:R-:W-:Y:S01]  /*2710*/  F2FP.F16.E4M3.UNPACK_B R166, R161 ;  /* 0x000000a1ffa6723e */ /* 0x000fe200020006ff */
[----:B------:R-:W-:Y:S02]  /*2720*/  HADD2.F32 R161, -RZ, R21.H0_H0 ;  /* 0x20000015ffa17230 */ /* 0x000fe40000004100 */
[----:B------:R-:W-:Y:S01]  /*2730*/  HADD2.F32 R170, -RZ, R167.H1_H1 ;  /* 0x300000a7ffaa7230 */ /* 0x000fe20000004100 */
[----:B---3--:R-:W-:Y:S01]  /*2740*/  PRMT R168, R168, 0x5410, R165 ;  /* 0x00005410a8a87816 */ /* 0x008fe200000000a5 */
[----:B------:R-:W-:-:S03]  /*2750*/  HADD2.F32 R165, -RZ, R162.H1_H1 ;  /* 0x300000a2ffa57230 */ /* 0x000fc60000004100 */
[----:B------:R-:W-:Y:S01]  /*2760*/  F2FP.BF16.F32.PACK_AB R167, R170, R169 ;  /* 0x000000a9aaa7723e */ /* 0x000fe200000010ff */
[----:B------:R-:W-:Y:S02]  /*2770*/  HADD2.F32 R162, -RZ, R21.H1_H1 ;  /* 0x30000015ffa27230 */ /* 0x000fe40000004100 */
[--C-:B------:R-:W-:Y:S01]  /*2780*/  HADD2.F32 R21, -RZ, R166.reuse.H0_H0 ;  /* 0x200000a6ff157230 */ /* 0x100fe20000004100 */
[----:B------:R-:W-:Y:S01]  /*2790*/  F2FP.BF16.F32.PACK_AB R164, R165, R164 ;  /* 0x000000a4a5a4723e */ /* 0x000fe200000010ff */
[----:B------:R-:W-:Y:S01]  /*27a0*/  HADD2.F32 R166, -RZ, R166.H1_H1 ;  /* 0x300000a6ffa67230 */ /* 0x000fe20000004100 */
[----:B------:R-:W-:Y:S01]  /*27b0*/  F2FP.BF16.F32.PACK_AB R165, R162, R161 ;  /* 0x000000a1a2a5723e */ /* 0x000fe200000010ff */
[----:B------:R-:W-:Y:S01]  /*27c0*/  IMAD.IADD R169, R20, 0x1, R13 ;  /* 0x0000000114a97824 */ /* 0x000fe200078e020d */
[----:B------:R-:W-:Y:S02]  /*27d0*/  F2FP.F16.E4M3.UNPACK_B R161, R168 ;  /* 0x000000a8ffa1723e */ /* 0x000fe400020006ff */
[----:B------:R-:W-:-:S02]  /*27e0*/  F2FP.BF16.F32.PACK_AB R166, R166, R21 ;  /* 0x00000015a6a6723e */ /* 0x000fc400000010ff */
[-C--:B------:R-:W-:Y:S02]  /*27f0*/  F2FP.F16.E4M3.UNPACK_B R21, R163.reuse ;  /* 0x000000a3ff15723e */ /* 0x080fe400020006ff */
[----:B------:R-:W-:Y:S01]  /*2800*/  WARPGROUP.ARRIVE ;  /* 0x00000000000079c5 */ /* 0x000fe20000000000 */
[----:B------:R-:W-:Y:S02]  /*2810*/  F2FP.F16.E4M3.UNPACK_B R168, R168.H1 ;  /* 0x000000a8ffa8723e */ /* 0x000fe400030006ff */
[----:B------:R-:W-:-:S03]  /*2820*/  F2FP.F16.E4M3.UNPACK_B R163, R163.H1 ;  /* 0x000000a3ffa3723e */ /* 0x000fc600030006ff */
[----:B------:R-:W-:Y:S02]  /*2830*/  HGMMA.64x128x16.F32.BF16 R88, R164, gdesc[UR8], R88, gsb0 ;  /* 0x01e00008a4587df0 */ /* 0x000fe40008001858 */
[----:B------:R-:W-:Y:S01]  /*2840*/  HADD2.F32 R162, -RZ, R163.H1_H1 ;  /* 0x300000a3ffa27230 */ /* 0x000fe20000004100 */
[----:B------:R-:W-:Y:S02]  /*2850*/  WARPGROUP.DEPBAR.LE gsb0, 0x0 ;  /* 0x00008000000079c5 */ /* 0x000fe40000010000 */
[----:B------:R-:W-:Y:S02]  /*2860*/  HADD2.F32 R164, -RZ, R21.H0_H0 ;  /* 0x20000015ffa47230 */ /* 0x000fe40000004100 */
[----:B------:R-:W-:Y:S02]  /*2870*/  HADD2.F32 R166, -RZ, R161.H0_H0 ;  /* 0x200000a1ffa67230 */ /* 0x000fe40000004100 */
[----:B------:R-:W-:Y:S02]  /*2880*/  HADD2.F32 R167, -RZ, R168.H0_H0 ;  /* 0x200000a8ffa77230 */ /* 0x000fe40000004100 */
[----:B------:R-:W-:-:S02]  /*2890*/  HADD2.F32 R21, -RZ, R21.H1_H1 ;  /* 0x30000015ff157230 */ /* 0x000fc40000004100 */
[----:B------:R-:W-:Y:S02]  /*28a0*/  HADD2.F32 R165, -RZ, R163.H0_H0 ;  /* 0x200000a3ffa57230 */ /* 0x000fe40000004100 */
[----:B------:R-:W-:Y:S01]  /*28b0*/  HADD2.F32 R161, -RZ, R161.H1_H1 ;  /* 0x300000a1ffa17230 */ /* 0x000fe20000004100 */
[----:B------:R-:W-:Y:S01]  /*28c0*/  F2FP.BF16.F32.PACK_AB R164, R21, R164 ;  /* 0x000000a415a4723e */ /* 0x000fe200000010ff */
[----:B------:R-:W-:Y:S01]  /*28d0*/  HADD2.F32 R168, -RZ, R168.H1_H1 ;  /* 0x300000a8ffa87230 */ /* 0x000fe20000004100 */
[----:B------:R-:W-:Y:S02]  /*28e0*/  F2FP.BF16.F32.PACK_AB R165, R162, R165 ;  /* 0x000000a5a2a5723e */ /* 0x000fe400000010ff */
[----:B------:R-:W-:Y:S02]  /*28f0*/  F2FP.BF16.F32.PACK_AB R166, R161, R166 ;  /* 0x000000a6a1a6723e */ /* 0x000fe400000010ff */
[----:B------:R-:W-:-:S04]  /*2900*/  F2FP.BF16.F32.PACK_AB R167, R168, R167 ;  /* 0x000000a7a8a7723e */ /* 0x000fc800000010ff */
[----:B------:R-:W-:-:S06]  /*2910*/  WARPGROUP.ARRIVE ;  /* 0x00000000000079c5 */ /* 0x000fcc0000000000 */
[----:B------:R-:W-:Y:S01]  /*2920*/  HGMMA.64x128x16.F32.BF16 R24, R164, gdesc[UR8], R24, gsb0 ;  /* 0x01e00008a4187df0 */ /* 0x000fe20008001818 */
[----:B------:R-:W-:Y:S01]  /*2930*/  UMOV UR10, UR8 ;  /* 0x00000008000a7c82 */ /* 0x000fe20008000000 */
[----:B------:R-:W-:Y:S01]  /*2940*/  UMOV UR11, 0x40000040 ;  /* 0x40000040000b7882 */ /* 0x000fe20000000000 */
        /* <DEDUP_REMOVED lines=49> */
[----:B------:R-:W-:Y:S03]  /*2c60*/  HGMMA.64x128x16.F32.BF16 R24, R164, gdesc[UR8], R24, gsb0 ;  /* 0x01e00008a4187df0 */ /* 0x000fe60008001818 */
        /* <DEDUP_REMOVED lines=13> */
[----:B-1----:R-:W-:Y:S01]  /*2d40*/  PRMT R15, R164, 0x5410, R15 ;  /* 0x00005410a40f7816 */ /* 0x002fe2000000000f */
[--C-:B------:R-:W-:Y:S02]  /*2d50*/  HADD2.F32 R164, -RZ, R162.reuse.H0_H0 ;  /* 0x200000a2ffa47230 */ /* 0x100fe40000004100 */
[----:B------:R-:W-:Y:S02]  /*2d60*/  HADD2.F32 R163, -RZ, R162.H1_H1 ;  /* 0x300000a2ffa37230 */ /* 0x000fe40000004100 */
[--C-:B---3--:R-:W-:Y:S02]  /*2d70*/  HADD2.F32 R165, -RZ, R13.reuse.H0_H0 ;  /* 0x2000000dffa57230 */ /* 0x108fe40000004100 */
[----:B------:R-:W-:Y:S01]  /*2d80*/  HADD2.F32 R162, -RZ, R13.H1_H1 ;  /* 0x3000000dffa27230 */ /* 0x000fe20000004100 */
[----:B--2---:R-:W-:-:S02]  /*2d90*/  PRMT R21, R166, 0x5410, R21 ;  /* 0x00005410a6157816 */ /* 0x004fc40000000015 */
[-C--:B------:R-:W-:Y:S02]  /*2da0*/  F2FP.F16.E4M3.UNPACK_B R166, R15.reuse ;  /* 0x0000000fffa6723e */ /* 0x080fe400020006ff */
[----:B------:R-:W-:Y:S02]  /*2db0*/  F2FP.F16.E4M3.UNPACK_B R15, R15.H1 ;  /* 0x0000000fff0f723e */ /* 0x000fe400030006ff */
[----:B------:R-:W-:Y:S01]  /*2dc0*/  F2FP.BF16.F32.PACK_AB R164, R163, R164 ;  /* 0x000000a4a3a4723e */ /* 0x000fe200000010ff */
[--C-:B------:R-:W-:Y:S01]  /*2dd0*/  HADD2.F32 R13, -RZ, R166.reuse.H0_H0 ;  /* 0x200000a6ff0d7230 */ /* 0x100fe20000004100 */
[----:B----4-:R-:W-:Y:S01]  /*2de0*/  PRMT R161, R168, 0x5410, R161 ;  /* 0x00005410a8a17816 */ /* 0x010fe200000000a1 */
[----:B------:R-:W-:Y:S01]  /*2df0*/  HADD2.F32 R166, -RZ, R166.H1_H1 ;  /* 0x300000a6ffa67230 */ /* 0x000fe20000004100 */
[----:B------:R-:W-:Y:S01]  /*2e00*/  F2FP.BF16.F32.PACK_AB R165, R162, R165 ;  /* 0x000000a5a2a5723e */ /* 0x000fe200000010ff */
[--C-:B------:R-:W-:Y:S02]  /*2e10*/  HADD2.F32 R167, -RZ, R15.reuse.H0_H0 ;  /* 0x2000000fffa77230 */ /* 0x100fe40000004100 */
[----:B------:R-:W-:Y:S01]  /*2e20*/  HADD2.F32 R168, -RZ, R15.H1_H1 ;  /* 0x3000000fffa87230 */ /* 0x000fe20000004100 */
[----:B------:R-:W-:-:S02]  /*2e30*/  F2FP.BF16.F32.PACK_AB R166, R166, R13 ;  /* 0x0000000da6a6723e */ /* 0x000fc400000010ff */
[----:B------:R-:W-:Y:S02]  /*2e40*/  F2FP.F16.E4M3.UNPACK_B R13, R21 ;  /* 0x00000015ff0d723e */ /* 0x000fe400020006ff */
[----:B------:R-:W-:Y:S02]  /*2e50*/  F2FP.BF16.F32.PACK_AB R167, R168, R167 ;  /* 0x000000a7a8a7723e */ /* 0x000fe400000010ff */
[----:B------:R-:W-:Y:S02]  /*2e60*/  F2FP.F16.E4M3.UNPACK_B R15, R161 ;  /* 0x000000a1ff0f723e */ /* 0x000fe400020006ff */
[----:B------:R-:W-:Y:S01]  /*2e70*/  WARPGROUP.ARRIVE ;  /* 0x00000000000079c5 */ /* 0x000fe20000000000 */
[----:B------:R-:W-:Y:S02]  /*2e80*/  F2FP.F16.E4M3.UNPACK_B R21, R21.H1 ;  /* 0x00000015ff15723e */ /* 0x000fe400030006ff */
[----:B------:R-:W-:-:S03]  /*2e90*/  F2FP.F16.E4M3.UNPACK_B R161, R161.H1 ;  /* 0x000000a1ffa1723e */ /* 0x000fc600030006ff */
[----:B------:R-:W-:Y:S01]  /*2ea0*/  HGMMA.64x128x16.F32.BF16 R88, R164, gdesc[UR4], R88, gsb0 ;  /* 0x01e00004a4587df0 */ /* 0x000fe20008001858 */
[----:B------:R-:W-:Y:S02]  /*2eb0*/  HADD2.F32 R162, -RZ, R21.H1_H1 ;  /* 0x30000015ffa27230 */ /* 0x000fe40000004100 */
[----:B------:R-:W-:Y:S01]  /*2ec0*/  HADD2.F32 R168, -RZ, R161.H1_H1 ;  /* 0x300000a1ffa87230 */ /* 0x000fe20000004100 */
[----:B------:R-:W-:Y:S02]  /*2ed0*/  WARPGROUP.DEPBAR.LE gsb0, 0x0 ;  /* 0x00008000000079c5 */ /* 0x000fe40000010000 */
[----:B------:R-:W-:Y:S02]  /*2ee0*/  HADD2.F32 R164, -RZ, R13.H0_H0 ;  /* 0x2000000dffa47230 */ /* 0x000fe40000004100 */
[----:B------:R-:W-:Y:S02]  /*2ef0*/  HADD2.F32 R166, -RZ, R15.H0_H0 ;  /* 0x2000000fffa67230 */ /* 0x000fe40000004100 */
[----:B------:R-:W-:-:S02]  /*2f00*/  HADD2.F32 R13, -RZ, R13.H1_H1 ;  /* 0x3000000dff0d7230 */ /* 0x000fc40000004100 */
[----:B------:R-:W-:Y:S02]  /*2f10*/  HADD2.F32 R165, -RZ, R21.H0_H0 ;  /* 0x20000015ffa57230 */ /* 0x000fe40000004100 */
        /* <DEDUP_REMOVED lines=9> */
[----:B------:R-:W-:Y:S05]  /*2fb0*/  @!P2 BRA `(.L_x_20) ;  /* 0x000000040014a947 */ /* 0x000fea0003800000 */
[----:B------:R-:W-:Y:S05]  /*2fc0*/  @!P0 BRA `(.L_x_21) ;  /* 0x0000000000048947 */ /* 0x000fea0003800000 */
[----:B------:R-:W-:Y:S01]  /*2fd0*/  BPT.TRAP 0x1 ;  /* 0x000000040000795c */ /* 0x000fe20000300000 */
.L_x_21:
[----:B------:R-:W-:-:S04]  /*2fe0*/  IMAD R5, R8, 0x8000, R3 ;  /* 0x0000800008057824 */ /* 0x000fc800078e0203 */
[----:B------:R-:W-:Y:S01]  /*2ff0*/  IMAD.IADD R5, R0, 0x1, R5 ;  /* 0x0000000100057824 */ /* 0x000fe200078e0205 */
[----:B------:R-:W-:Y:S06]  /*3000*/  @P1 BRA `(.L_x_22) ;  /* 0x00000000001c1947 */ /* 0x000fec0003800000 */
[----:B------:R-:W-:-:S04]  /*3010*/  UISETP.NE.AND UP0, UPT, UR39, 0x2, UPT ;  /* 0x000000022700788c */ /* 0x000fc8000bf05270 */
[----:B------:R-:W-:-:S04]  /*3020*/  USEL UR5, URZ, 0x1, UP0 ;  /* 0x000000013f057887 */ /* 0x000fc80008000000 */
[----:B------:R-:W-:-:S06]  /*3030*/  ULOP3.LUT UR5, UR38, UR5, URZ, 0x3c, !UPT ;  /* 0x0000000526057292 */ /* 0x000fcc000f8e3c3f */
[----:B------:R-:W-:-:S05]  /*3040*/  IMAD.U32 R6, RZ, RZ, UR5 ;  /* 0x00000005ff067e24 */ /* 0x000fca000f8e00ff */
[----:B------:R-:W-:-:S04]  /*3050*/  SHF.L.U32 R6, R6, 0x1f, RZ ;  /* 0x0000001f06067819 */ /* 0x000fc800000006ff */
[----:B------:R-:W0:Y:S02]  /*3060*/  SYNCS.PHASECHK.TRANS64.TRYWAIT P1, [R9+URZ], R6 ;  /* 0x00000006090075a7 */ /* 0x000e24000802017f */
[----:B0-----:R-:W-:Y:S05]  /*3070*/  @!P1 BRA `(.L_x_23) ;  /* 0x000000e800a09947 */ /* 0x001fea0003800000 */
.L_x_22:
[----:B0-----:R-:W-:Y:S01]  /*3080*/  LDS.U16 R6, [R5+0xc00] ;  /* 0x000c000005067984 */ /* 0x001fe20000000400 */
[----:B------:R-:W-:-:S03]  /*3090*/  IMAD.IADD R153, R4, 0x1, R5 ;  /* 0x0000000104997824 */ /* 0x000fc600078e0205 */
[----:B------:R-:W0:Y:S04]  /*30a0*/  LDS.U16 R9, [R5+0x800] ;  /* 0x0008000005097984 */ /* 0x000e280000000400 */
[----:B------:R-:W-:Y:S04]  /*30b0*/  LDS.U16 R11, [R5+0xc08] ;  /* 0x000c0800050b7984 */ /* 0x000fe80000000400 */
[----:B------:R-:W1:Y:S04]  /*30c0*/  LDS.U16 R12, [R5+0x808] ;  /* 0x00080800050c7984 */ /* 0x000e680000000400 */
[----:B------:R-:W-:Y:S04]  /*30d0*/  LDS.U16 R13, [R5+0x4c00] ;  /* 0x004c0000050d7984 */ /* 0x000fe80000000400 */
[----:B------:R-:W2:Y:S04]  /*30e0*/  LDS.U16 R152, [R5+0x4800] ;  /* 0x0048000005987984 */ /* 0x000ea80000000400 */
[----:B------:R-:W-:Y:S04]  /*30f0*/  LDS.U16 R15, [R5+0x4c08] ;  /* 0x004c0800050f7984 */ /* 0x000fe80000000400 */
[----:B------:R3:W4:Y:S04]  /*3100*/  LDS.U16 R154, [R5+0x4808] ;  /* 0x00480800059a7984 */ /* 0x0007280000000400 */
[----:B------:R-:W-:Y:S04]  /*3110*/  LDS.U16 R21, [R153+0xc08] ;  /* 0x000c080099157984 */ /* 0x000fe80000000400 */
[----:B------:R-:W-:Y:S04]  /*3120*/  LDS.U16 R162, [R153+0x808] ;  /* 0x0008080099a27984 */ /* 0x000fe80000000400 */
[----:B------:R-:W-:Y:S01]  /*3130*/  LDS.U16 R161, [R153+0x4c00] ;  /* 0x004c000099a17984 */ /* 0x000fe20000000400 */
[----:B0-----:R-:W-:-:S03]  /*3140*/  PRMT R6, R9, 0x5410, R6 ;  /* 0x0000541009067816 */ /* 0x001fc60000000006 */
[----:B------:R-:W0:Y:S01]  /*3150*/  LDS.U16 R164, [R153+0x4800] ;  /* 0x0048000099a47984 */ /* 0x000e220000000400 */
[----:B---3--:R-:W-:-:S03]  /*3160*/  F2FP.F16.E4M3.UNPACK_B R5, R6 ;  /* 0x00000006ff05723e */ /* 0x008fc600020006ff */
[----:B------:R-:W-:Y:S01]  /*3170*/  LDS.U16 R9, [R153+0xc00] ;  /* 0x000c000099097984 */ /* 0x000fe20000000400 */
[----:B------:R-:W-:Y:S02]  /*3180*/  F2FP.F16.E4M3.UNPACK_B R6, R6.H1 ;  /* 0x00000006ff06723e */ /* 0x000fe400030006ff */
[----:B-1----:R-:W-:Y:S01]  /*3190*/  PRMT R11, R12, 0x5410, R11 ;  /* 0x000054100c0b7816 */ /* 0x002fe2000000000b */
[----:B------:R-:W-:Y:S01]  /*31a0*/  LDS.U16 R163, [R153+0x4c08] ;  /* 0x004c080099a37984 */ /* 0x000fe20000000400 */
[--C-:B------:R-:W-:Y:S02]  /*31b0*/  HADD2.F32 R156, -RZ, R5.reuse.H0_H0 ;  /* 0x20000005ff9c7230 */ /* 0x100fe40000004100 */
[----:B------:R-:W-:Y:S01]  /*31c0*/  HADD2.F32 R157, -RZ, R6.H0_H0 ;  /* 0x20000006ff9d7230 */ /* 0x000fe20000004100 */
[----:B------:R-:W1:Y:S01]  /*31d0*/  LDS.U16 R12, [R153+0x800] ;  /* 0x00080000990c7984 */ /* 0x000e620000000400 */
[----:B------:R-:W-:Y:S01]  /*31e0*/  HADD2.F32 R5, -RZ, R5.H1_H1 ;  /* 0x30000005ff057230 */ /* 0x000fe20000004100 */
[----:B--2---:R-:W-:-:S02]  /*31f0*/  PRMT R13, R152, 0x5410, R13 ;  /* 0x00005410980d7816 */ /* 0x004fc4000000000d */
[----:B------:R2:W3:Y:S01]  /*3200*/  LDS.U16 R166, [R153+0x4808] ;  /* 0x0048080099a67984 */ /* 0x0004e20000000400 */
[-C--:B------:R-:W-:Y:S01]  /*3210*/  F2FP.F16.E4M3.UNPACK_B R152, R11.reuse ;  /* 0x0000000bff98723e */ /* 0x080fe200020006ff */
[----:B------:R-:W-:Y:S01]  /*3220*/  HADD2.F32 R6, -RZ, R6.H1_H1 ;  /* 0x30000006ff067230 */ /* 0x000fe20000004100 */
[----:B------:R-:W-:Y:S02]  /*3230*/  F2FP.F16.E4M3.UNPACK_B R11, R11.H1 ;  /* 0x0000000bff0b723e */ /* 0x000fe400030006ff */
[----:B------:R-:W-:Y:S01]  /*3240*/  F2FP.BF16.F32.PACK_AB R156, R5, R156 ;  /* 0x0000009c059c723e */ /* 0x000fe200000010ff */
[--C-:B------:R-:W-:Y:S01]  /*3250*/  HADD2.F32 R158, -RZ, R152.reuse.H0_H0 ;  /* 0x20000098ff9e7230 */ /* 0x100fe20000004100 */
[----:B----4-:R-:W-:Y:S01]  /*3260*/  PRMT R15, R154, 0x5410, R15 ;  /* 0x000054109a0f7816 */ /* 0x010fe2000000000f */
[----:B--2---:R-:W-:Y:S01]  /*3270*/  HADD2.F32 R153, -RZ, R152.H1_H1 ;  /* 0x30000098ff997230 */ /* 0x004fe20000004100 */
[-C--:B------:R-:W-:Y:S01]  /*3280*/  F2FP.F16.E4M3.UNPACK_B R154, R13.reuse ;  /* 0x0000000dff9a723e */ /* 0x080fe200020006ff */
[--C-:B------:R-:W-:Y:S01]  /*3290*/  HADD2.F32 R159, -RZ, R11.reuse.H0_H0 ;  /* 0x2000000bff9f7230 */ /* 0x100fe20000004100 */
[----:B------:R-:W-:Y:S01]  /*32a0*/  F2FP.F16.E4M3.UNPACK_B R13, R13.H1 ;  /* 0x0000000dff0d723e */ /* 0x000fe200030006ff */
[----:B------:R-:W-:Y:S01]  /*32b0*/  HADD2.F32 R152, -RZ, R11.H1_H1 ;  /* 0x3000000bff987230 */ /* 0x000fe20000004100 */
[-C--:B------:R-:W-:Y:S01]  /*32c0*/  F2FP.F16.E4M3.UNPACK_B R155, R15.reuse ;  /* 0x0000000fff9b723e */ /* 0x080fe200020006ff */
[--C-:B------:R-:W-:Y:S01]  /*32d0*/  HADD2.F32 R11, -RZ, R154.reuse.H0_H0 ;  /* 0x2000009aff0b7230 */ /* 0x100fe20000004100 */
[----:B------:R-:W-:Y:S01]  /*32e0*/  F2FP.F16.E4M3.UNPACK_B R165, R15.H1 ;  /* 0x0000000fffa5723e */ /* 0x000fe200030006ff */
[----:B------:R-:W-:Y:S01]  /*32f0*/  HADD2.F32 R154, -RZ, R154.H1_H1 ;  /* 0x3000009aff9a7230 */ /* 0x000fe20000004100 */
[----:B------:R-:W-:Y:S01]  /*3300*/  F2FP.BF16.F32.PACK_AB R159, R152, R159 ;  /* 0x0000009f989f723e */ /* 0x000fe200000010ff */
[--C-:B------:R-:W-:Y:S01]  /*3310*/  HADD2.F32 R15, -RZ, R13.reuse.H0_H0 ;  /* 0x2000000dff0f7230 */ /* 0x100fe20000004100 */
[----:B------:R-:W-:Y:S01]  /*3320*/  F2FP.BF16.F32.PACK_AB R157, R6, R157 ;  /* 0x0000009d069d723e */ /* 0x000fe200000010ff */
[----:B------:R-:W-:Y:S01]  /*3330*/  HADD2.F32 R168, -RZ, R13.H1_H1 ;  /* 0x3000000dffa87230 */ /* 0x000fe20000004100 */
[----:B------:R-:W-:Y:S01]  /*3340*/  F2FP.BF16.F32.PACK_AB R152, R154, R11 ;  /* 0x0000000b9a98723e */ /* 0x000fe200000010ff */
[--C-:B------:R-:W-:Y:S01]  /*3350*/  HADD2.F32 R13, -RZ, R155.reuse.H0_H0 ;  /* 0x2000009bff0d7230 */ /* 0x100fe20000004100 */
[----:B------:R-:W-:Y:S01]  /*3360*/  F2FP.BF16.F32.PACK_AB R158, R153, R158 ;  /* 0x0000009e999e723e */ /* 0x000fe200000010ff */
[----:B------:R-:W-:Y:S01]  /*3370*/  HADD2.F32 R170, -RZ, R155.H1_H1 ;  /* 0x3000009bffaa7230 */ /* 0x000fe20000004100 */
[----:B------:R-:W-:Y:S01]  /*3380*/  F2FP.BF16.F32.PACK_AB R153, R168, R15 ;  /* 0x0000000fa899723e */ /* 0x000fe200000010ff */
[--C-:B------:R-:W-:Y:S01]  /*3390*/  HADD2.F32 R155, -RZ, R165.reuse.H0_H0 ;  /* 0x200000a5ff9b7230 */ /* 0x100fe20000004100 */
[----:B0-----:R-:W-:Y:S01]  /*33a0*/  PRMT R6, R164, 0x5410, R161 ;  /* 0x00005410a4067816 */ /* 0x001fe200000000a1 */
[----:B------:R-:W-:Y:S01]  /*33b0*/  HADD2.F32 R172, -RZ, R165.H1_H1 ;  /* 0x300000a5ffac7230 */ /* 0x000fe20000004100 */
[----:B------:R-:W-:-:S04]  /*33c0*/  F2FP.BF16.F32.PACK_AB R154, R170, R13 ;  /* 0x0000000daa9a723e */ /* 0x000fc800000010ff */
[----:B------:R-:W-:Y:S02]  /*33d0*/  F2FP.BF16.F32.PACK_AB R155, R172, R155 ;  /* 0x0000009bac9b723e */ /* 0x000fe400000010ff */
[----:B-1----:R-:W-:Y:S02]  /*33e0*/  PRMT R11, R12, 0x5410, R9 ;  /* 0x000054100c0b7816 */ /* 0x002fe40000000009 */
[----:B------:R-:W-:Y:S02]  /*33f0*/  PRMT R12, R162, 0x5410, R21 ;  /* 0x00005410a20c7816 */ /* 0x000fe40000000015 */
[----:B---3--:R-:W-:-:S07]  /*3400*/  PRMT R5, R166, 0x5410, R163 ;  /* 0x00005410a6057816 */ /* 0x008fce00000000a3 */
.L_x_20:
[----:B------:R-:W-:-:S06]  /*3410*/  UISETP.NE.AND UP0, UPT, UR40, 0x1, UPT ;  /* 0x000000012800788c */ /* 0x000fcc000bf05270 */
[----:B------:R-:W-:-:S13]  /*3420*/  PLOP3.LUT P1, PT, PT, PT, UP0, 0x80, 0x0 ;  /* 0x000000000000781c */ /* 0x000fda0003f2f008 */
[----:B------:R-:W-:Y:S05]  /*3430*/  @!P1 BRA `(.L_x_24) ;  /* 0x0000003400a49947 */ /* 0x000fea0003800000 */
[----:B------:R-:W-:Y:S02]  /*3440*/  R2UR UR5, R10 ;  /* 0x000000000a0572ca */ /* 0x000fe400000e0000 */
[----:B------:R-:W-:-:S11]  /*3450*/  R2UR UR6, R8 ;  /* 0x00000000080672ca */ /* 0x000fd600000e0000 */
[----:B------:R-:W-:-:S06]  /*3460*/  UISETP.GT.AND UP0, UPT, UR5, 0x100, UPT ;  /* 0x000001000500788c */ /* 0x000fcc000bf04270 */
[----:B------:R-:W-:-:S05]  /*3470*/  PLOP3.LUT P1, PT, PT, PT, UP0, 0x80, 0x0 ;  /* 0x000000000000781c */ /* 0x000fca0003f2f008 */
[----:B------:R-:W-:Y:S02]  /*3480*/  @!UP0 USHF.L.U32 UR8, UR6, 0xf, URZ ;  /* 0x0000000f06088899 */ /* 0x000fe4000800063f */
[----:B------:R-:W-:Y:S01]  /*3490*/  @!UP0 UMOV UR7, UR6 ;  /* 0x0000000600078c82 */ /* 0x000fe20008000000 */
[----:B------:R-:W-:-:S05]  /*34a0*/  @!UP0 UMOV UR5, UR39 ;  /* 0x0000002700058c82 */ /* 0x000fca0008000000 */
[----:B------:R-:W-:Y:S01]  /*34b0*/  @!P1 VIADD R8, R4, UR8 ;  /* 0x0000000804089c36 */ /* 0x000fe20008000000 */
[----:B------:R-:W-:Y:S06]  /*34c0*/  @!P1 BRA `(.L_x_25) ;  /* 0x0000001c00889947 */ /* 0x000fec0003800000 */
[----:B------:R-:W-:Y:S01]  /*34d0*/  UIADD3 UR5, UR40, -0x1, URZ ;  /* 0xffffffff28057890 */ /* 0x000fe2000fffe03f */
[----:B------:R-:W-:-:S05]  /*34e0*/  IMAD.MOV.U32 R8, RZ, RZ, R7 ;  /* 0x000000ffff087224 */ /* 0x000fca00078e0007 */
[----:B------:R-:W-:Y:S01]  /*34f0*/  IMAD.U32 R7, RZ, RZ, UR5 ;  /* 0x00000005ff077e24 */ /* 0x000fe2000f8e00ff */
[----:B------:R-:W-:-:S06]  /*3500*/  UMOV UR5, UR39 ;  /* 0x0000002700057c82 */ /* 0x000fcc0008000000 */
.L_x_32:
[----:B------:R-:W-:Y:S01]  /*3510*/  ULEA UR10, UR6, UR4, 0xb ;  /* 0x00000004060a7291 */ /* 0x000fe2000f8e583f */
[----:B------:R-:W-:Y:S01]  /*3520*/  WARPGROUP.ARRIVE ;  /* 0x00000000000079c5 */ /* 0x000fe20000000000 */
[----:B------:R-:W-:Y:S01]  /*3530*/  UMOV UR11, 0x40000040 ;  /* 0x40000040000b7882 */ /* 0x000fe20000000000 */
[----:B------:R-:W-:Y:S01]  /*3540*/  UIADD3 UR7, UR6, 0x1, URZ ;  /* 0x0000000106077890 */ /* 0x000fe2000fffe03f */
[----:B------:R-:W-:-:S03]  /*3550*/  UMOV UR15, UR11 ;  /* 0x0000000b000f7c82 */ /* 0x000fc60008000000 */
[----:B------:R-:W-:Y:S01]  /*3560*/  UMOV UR14, UR10 ;  /* 0x0000000a000e7c82 */ /* 0x000fe20008000000 */
[----:B------:R-:W-:Y:S01]  /*3570*/  UISETP.NE.AND UP0, UPT, UR7, 0x3, UPT ;  /* 0x000000030700788c */ /* 0x000fe2000bf05270 */
[----:B------:R-:W-:Y:S03]  /*3580*/  HGMMA.64x128x16.F32.BF16 R88, R156, gdesc[UR8], R88, gsb0 ;  /* 0x01e000089c587df0 */ /* 0x000fe60008001858 */
[----:B------:R-:W-:Y:S02]  /*3590*/  USEL UR8, URZ, 0x1, UP0 ;  /* 0x000000013f087887 */ /* 0x000fe40008000000 */
[----:B------:R-:W-:-:S04]  /*35a0*/  USEL UR7, UR7, URZ, UP0 ;  /* 0x0000003f07077287 */ /* 0x000fc80008000000 */
[----:B------:R-:W-:Y:S01]  /*35b0*/  LOP3.LUT R8, R8, UR8, RZ, 0x3c, !PT ;  /* 0x0000000808087c12 */ /* 0x000fe2000f8e3cff */
[----:B------:R-:W-:Y:S02]  /*35c0*/  WARPGROUP.DEPBAR.LE gsb0, 0x0 ;  /* 0x00008000000079c5 */ /* 0x000fe40000010000 */
[----:B------:R-:W-:-:S06]  /*35d0*/  WARPGROUP.ARRIVE ;  /* 0x00000000000079c5 */ /* 0x000fcc0000000000 */
[----:B------:R-:W-:Y:S03]  /*35e0*/  HGMMA.64x128x16.F32.BF16 R24, R152, gdesc[UR12], R24, gsb0 ;  /* 0x01e0000c98187df0 */ /* 0x000fe60008001818 */
[----:B------:R-:W-:Y:S02]  /*35f0*/  WARPGROUP.DEPBAR.LE gsb0, 0x0 ;  /* 0x00008000000079c5 */ /* 0x000fe40000010000 */
[----:B------:R-:W-:Y:S05]  /*3600*/  @!P0 BRA `(.L_x_26) ;  /* 0x0000000000048947 */ /* 0x000fea0003800000 */
[----:B------:R-:W-:Y:S01]  /*3610*/  BPT.TRAP 0x1 ;  /* 0x000000040000795c */ /* 0x000fe20000300000 */
.L_x_26:
[----:B------:R-:W0:Y:S01]  /*3620*/  S2UR UR9, SR_CgaCtaId ;  /* 0x00000000000979c3 */ /* 0x000e220000008800 */
[-C--:B------:R-:W-:Y:S01]  /*3630*/  F2FP.F16.E4M3.UNPACK_B R0, R11.reuse ;  /* 0x0000000bff00723e */ /* 0x080fe200020006ff */
[----:B------:R-:W-:Y:S01]  /*3640*/  UMOV UR8, 0x400 ;  /* 0x0000040000087882 */ /* 0x000fe20000000000 */
[----:B------:R-:W-:Y:S01]  /*3650*/  F2FP.F16.E4M3.UNPACK_B R11, R11.H1 ;  /* 0x0000000bff0b723e */ /* 0x000fe200030006ff */
[----:B------:R-:W-:Y:S01]  /*3660*/  UMOV UR15, 0x40000040 ;  /* 0x40000040000f7882 */ /* 0x000fe20000000000 */
[-C--:B------:R-:W-:Y:S01]  /*3670*/  F2FP.F16.E4M3.UNPACK_B R10, R12.reuse ;  /* 0x0000000cff0a723e */ /* 0x080fe200020006ff */
[--C-:B------:R-:W-:Y:S01]  /*3680*/  HADD2.F32 R164, -RZ, R0.reuse.H0_H0 ;  /* 0x20000000ffa47230 */ /* 0x100fe20000004100 */
[----:B------:R-:W-:Y:S01]  /*3690*/  F2FP.F16.E4M3.UNPACK_B R12, R12.H1 ;  /* 0x0000000cff0c723e */ /* 0x000fe200030006ff */
[----:B------:R-:W-:Y:S01]  /*36a0*/  HADD2.F32 R9, -RZ, R0.H1_H1 ;  /* 0x30000000ff097230 */ /* 0x000fe20000004100 */
[----:B------:R-:W-:Y:S01]  /*36b0*/  UMOV UR11, 0x40000040 ;  /* 0x40000040000b7882 */ /* 0x000fe20000000000 */
[----:B------:R-:W-:-:S02]  /*36c0*/  HADD2.F32 R165, -RZ, R11.H0_H0 ;  /* 0x2000000bffa57230 */ /* 0x000fc40000004100 */
[----:B------:R-:W-:Y:S01]  /*36d0*/  HADD2.F32 R0, -RZ, R11.H1_H1 ;  /* 0x3000000bff007230 */ /* 0x000fe20000004100 */
[----:B------:R-:W-:Y:S01]  /*36e0*/  F2FP.BF16.F32.PACK_AB R164, R9, R164 ;  /* 0x000000a409a4723e */ /* 0x000fe200000010ff */
[----:B------:R-:W-:Y:S02]  /*36f0*/  HADD2.F32 R167, -RZ, R12.H0_H0 ;  /* 0x2000000cffa77230 */ /* 0x000fe40000004100 */
[--C-:B------:R-:W-:Y:S01]  /*3700*/  HADD2.F32 R166, -RZ, R10.reuse.H0_H0 ;  /* 0x2000000affa67230 */ /* 0x100fe20000004100 */
[----:B------:R-:W-:Y:S01]  /*3710*/  F2FP.BF16.F32.PACK_AB R165, R0, R165 ;  /* 0x000000a500a5723e */ /* 0x000fe200000010ff */
[----:B------:R-:W-:Y:S01]  /*3720*/  HADD2.F32 R11, -RZ, R10.H1_H1 ;  /* 0x3000000aff0b7230 */ /* 0x000fe20000004100 */
[----:B------:R-:W-:Y:S01]  /*3730*/  SHF.L.U32 R10, R8, 0x1f, RZ ;  /* 0x0000001f080a7819 */ /* 0x000fe200000006ff */
[----:B------:R-:W-:Y:S02]  /*3740*/  HADD2.F32 R12, -RZ, R12.H1_H1 ;  /* 0x3000000cff0c7230 */ /* 0x000fe40000004100 */
[----:B------:R-:W-:Y:S01]  /*3750*/  IMAD.U32 R9, RZ, RZ, UR7 ;  /* 0x00000007ff097e24 */ /* 0x000fe2000f8e00ff */
[----:B------:R-:W-:Y:S01]  /*3760*/  F2FP.BF16.F32.PACK_AB R166, R11, R166 ;  /* 0x000000a60ba6723e */ /* 0x000fe200000010ff */
[----:B0-----:R-:W-:Y:S01]  /*3770*/  ULEA UR8, UR9, UR8, 0x18 ;  /* 0x0000000809087291 */ /* 0x001fe2000f8ec03f */
[----:B------:R-:W-:-:S02]  /*3780*/  F2FP.BF16.F32.PACK_AB R167, R12, R167 ;  /* 0x000000a70ca7723e */ /* 0x000fc400000010ff */
[-C--:B------:R-:W-:Y:S02]  /*3790*/  F2FP.F16.E4M3.UNPACK_B R11, R6.reuse ;  /* 0x00000006ff0b723e */ /* 0x080fe400020006ff */
[----:B------:R-:W-:Y:S01]  /*37a0*/  F2FP.F16.E4M3.UNPACK_B R6, R6.H1 ;  /* 0x00000006ff06723e */ /* 0x000fe200030006ff */
[----:B------:R-:W-:Y:S01]  /*37b0*/  IMAD.U32 R0, RZ, RZ, UR8 ;  /* 0x00000008ff007e24 */ /* 0x000fe2000f8e00ff */
[----:B------:R-:W-:Y:S01]  /*37c0*/  UIADD3 UR8, UR10, 0x2, URZ ;  /* 0x000000020a087890 */ /* 0x000fe2000fffe03f */
[-C--:B------:R-:W-:Y:S02]  /*37d0*/  F2FP.F16.E4M3.UNPACK_B R12, R5.reuse ;  /* 0x00000005ff0c723e */ /* 0x080fe400020006ff */
[----:B------:R-:W-:Y:S01]  /*37e0*/  IMAD R9, R9, 0x8, R0 ;  /* 0x0000000809097824 */ /* 0x000fe200078e0200 */
[----:B------:R-:W-:Y:S02]  /*37f0*/  F2FP.F16.E4M3.UNPACK_B R5, R5.H1 ;  /* 0x00000005ff05723e */ /* 0x000fe400030006ff */
[----:B------:R-:W-:Y:S01]  /*3800*/  HADD2.F32 R13, -RZ, R12.H1_H1 ;  /* 0x3000000cff0d7230 */ /* 0x000fe20000004100 */
[----:B------:R0:W1:Y:S01]  /*3810*/  SYNCS.PHASECHK.TRANS64.TRYWAIT P1, [R9+URZ], R10 ;  /* 0x0000000a090075a7 */ /* 0x000062000802017f */
[----:B------:R-:W-:Y:S01]  /*3820*/  WARPGROUP.ARRIVE ;  /* 0x00000000000079c5 */ /* 0x000fe20000000000 */
[----:B------:R-:W-:-:S05]  /*3830*/  UMOV UR14, UR8 ;  /* 0x00000008000e7c82 */ /* 0x000fca0008000000 */
[----:B------:R-:W-:Y:S03]  /*3840*/  HGMMA.64x128x16.F32.BF16 R88, R164, gdesc[UR12], R88, gsb0 ;  /* 0x01e0000ca4587df0 */ /* 0x000fe60008001858 */
[----:B------:R-:W-:Y:S02]  /*3850*/  WARPGROUP.DEPBAR.LE gsb0, 0x0 ;  /* 0x00008000000079c5 */ /* 0x000fe40000010000 */
[--C-:B------:R-:W-:Y:S02]  /*3860*/  HADD2.F32 R164, -RZ, R11.reuse.H0_H0 ;  /* 0x2000000bffa47230 */ /* 0x100fe40000004100 */
[----:B------:R-:W-:Y:S02]  /*3870*/  HADD2.F32 R165, -RZ, R6.H0_H0 ;  /* 0x20000006ffa57230 */ /* 0x000fe40000004100 */
[----:B------:R-:W-:Y:S02]  /*3880*/  HADD2.F32 R166, -RZ, R12.H0_H0 ;  /* 0x2000000cffa67230 */ /* 0x000fe40000004100 */
[----:B------:R-:W-:-:S02]  /*3890*/  HADD2.F32 R11, -RZ, R11.H1_H1 ;  /* 0x3000000bff0b7230 */ /* 0x000fc40000004100 */
[----:B------:R-:W-:Y:S01]  /*38a0*/  HADD2.F32 R6, -RZ, R6.H1_H1 ;  /* 0x30000006ff067230 */ /* 0x000fe20000004100 */
[----:B------:R-:W-:Y:S01]  /*38b0*/  F2FP.BF16.F32.PACK_AB R166, R13, R166 ;  /* 0x000000a60da6723e */ /* 0x000fe200000010ff */
[--C-:B------:R-:W-:Y:S01]  /*38c0*/  HADD2.F32 R167, -RZ, R5.reuse.H0_H0 ;  /* 0x20000005ffa77230 */ /* 0x100fe20000004100 */
[----:B------:R-:W-:Y:S01]  /*38d0*/  F2FP.BF16.F32.PACK_AB R164, R11, R164 ;  /* 0x000000a40ba4723e */ /* 0x000fe200000010ff */
[----:B------:R-:W-:Y:S01]  /*38e0*/  HADD2.F32 R12, -RZ, R5.H1_H1 ;  /* 0x30000005ff0c7230 */ /* 0x000fe20000004100 */
[----:B------:R-:W-:Y:S01]  /*38f0*/  F2FP.BF16.F32.PACK_AB R165, R6, R165 ;  /* 0x000000a506a5723e */ /* 0x000fe200000010ff */
[----:B------:R-:W-:Y:S01]  /*3900*/  IMAD.U32 R5, RZ, RZ, UR6 ;  /* 0x00000006ff057e24 */ /* 0x000fe2000f8e00ff */
[----:B------:R-:W-:Y:S02]  /*3910*/  UIADD3 UR6, UR10, 0x4, URZ ;  /* 0x000000040a067890 */ /* 0x000fe4000fffe03f */
[----:B------:R-:W-:Y:S01]  /*3920*/  F2FP.BF16.F32.PACK_AB R167, R12, R167 ;  /* 0x000000a70ca7723e */ /* 0x000fe200000010ff */
[----:B------:R-:W-:-:S02]  /*3930*/  IMAD R6, R5, 0x8000, R20 ;  /* 0x0000800005067824 */ /* 0x000fc400078e0214 */
[----:B------:R-:W-:Y:S01]  /*3940*/  IMAD R5, R5, 0x8000, R14 ;  /* 0x0000800005057824 */ /* 0x000fe200078e020e */
[----:B------:R-:W-:Y:S02]  /*3950*/  WARPGROUP.ARRIVE ;  /* 0x00000000000079c5 */ /* 0x000fe40000000000 */
[C-C-:B------:R-:W-:Y:S02]  /*3960*/  IADD3 R153, R0.reuse, R6, R3.reuse ;  /* 0x0000000600997210 */ /* 0x140fe40007ffe003 */
[----:B------:R-:W-:Y:S02]  /*3970*/  IADD3 R5, R0, R5, R3 ;  /* 0x0000000500057210 */ /* 0x000fe40007ffe003 */
[----:B------:R-:W-:Y:S01]  /*3980*/  HGMMA.64x128x16.F32.BF16 R24, R164, gdesc[UR12], R24, gsb0 ;  /* 0x01e0000ca4187df0 */ /* 0x000fe20008001818 */
[----:B------:R-:W-:Y:S01]  /*3990*/  UMOV UR14, UR6 ;  /* 0x00000006000e7c82 */ /* 0x000fe20008000000 */
[----:B------:R-:W-:Y:S01]  /*39a0*/  UMOV UR15, 0x40000040 ;  /* 0x40000040000f7882 */ /* 0x000fe20000000000 */
[----:B------:R-:W-:Y:S01]  /*39b0*/  UIADD3 UR6, UR10, 0x6, URZ ;  /* 0x000000060a067890 */ /* 0x000fe2000fffe03f */
[----:B------:R-:W-:-:S02]  /*39c0*/  WARPGROUP.DEPBAR.LE gsb0, 0x0 ;  /* 0x00008000000079c5 */ /* 0x000fc40000010000 */
[----:B------:R-:W-:Y:S04]  /*39d0*/  LDS.U16 R6, [R153+0xc00] ;  /* 0x000c000099067984 */ /* 0x000fe80000000400 */
[----:B------:R-:W2:Y:S04]  /*39e0*/  LDS.U16 R11, [R153+0x800] ;  /* 0x00080000990b7984 */ /* 0x000ea80000000400 */
[----:B------:R-:W-:Y:S04]  /*39f0*/  LDS.U16 R12, [R153+0xc08] ;  /* 0x000c0800990c7984 */ /* 0x000fe80000000400 */
[----:B------:R-:W3:Y:S04]  /*3a00*/  LDS.U16 R13, [R153+0x808] ;  /* 0x00080800990d7984 */ /* 0x000ee80000000400 */
[----:B------:R-:W-:Y:S04]  /*3a10*/  LDS.U16 R15, [R153+0x4c00] ;  /* 0x004c0000990f7984 */ /* 0x000fe80000000400 */
[----:B------:R-:W4:Y:S04]  /*3a20*/  LDS.U16 R152, [R153+0x4800] ;  /* 0x0048000099987984 */ /* 0x000f280000000400 */
[----:B------:R-:W-:Y:S04]  /*3a30*/  LDS.U16 R21, [R153+0x4c08] ;  /* 0x004c080099157984 */ /* 0x000fe80000000400 */
[----:B------:R0:W1:Y:S02]  /*3a40*/  LDS.U16 R154, [R153+0x4808] ;  /* 0x00480800999a7984 */ /* 0x0000640000000400 */
[----:B0-----:R-:W-:Y:S01]  /*3a50*/  IMAD.IADD R153, R4, 0x1, R153 ;  /* 0x0000000104997824 */ /* 0x001fe200078e0299 */
[----:B--2---:R-:W-:-:S04]  /*3a60*/  PRMT R6, R11, 0x5410, R6 ;  /* 0x000054100b067816 */ /* 0x004fc80000000006 */
[-C--:B------:R-:W-:Y:S02]  /*3a70*/  F2FP.F16.E4M3.UNPACK_B R11, R6.reuse ;  /* 0x00000006ff0b723e */ /* 0x080fe400020006ff */
[----:B------:R-:W-:Y:S02]  /*3a80*/  F2FP.F16.E4M3.UNPACK_B R6, R6.H1 ;  /* 0x00000006ff06723e */ /* 0x000fe400030006ff */
[----:B---3--:R-:W-:Y:S01]  /*3a90*/  PRMT R12, R13, 0x5410, R12 ;  /* 0x000054100d0c7816 */ /* 0x008fe2000000000c */
[--C-:B------:R-:W-:Y:S02]  /*3aa0*/  HADD2.F32 R164, -RZ, R11.reuse.H0_H0 ;  /* 0x2000000bffa47230 */ /* 0x100fe40000004100 */
[--C-:B------:R-:W-:Y:S01]  /*3ab0*/  HADD2.F32 R165, -RZ, R6.reuse.H0_H0 ;  /* 0x20000006ffa57230 */ /* 0x100fe20000004100 */
[-C--:B------:R-:W-:Y:S01]  /*3ac0*/  F2FP.F16.E4M3.UNPACK_B R13, R12.reuse ;  /* 0x0000000cff0d723e */ /* 0x080fe200020006ff */
[----:B------:R-:W-:Y:S01]  /*3ad0*/  HADD2.F32 R11, -RZ, R11.H1_H1 ;  /* 0x3000000bff0b7230 */ /* 0x000fe20000004100 */
[----:B------:R-:W-:Y:S01]  /*3ae0*/  F2FP.F16.E4M3.UNPACK_B R12, R12.H1 ;  /* 0x0000000cff0c723e */ /* 0x000fe200030006ff */
[----:B------:R-:W-:Y:S01]  /*3af0*/  HADD2.F32 R6, -RZ, R6.H1_H1 ;  /* 0x30000006ff067230 */ /* 0x000fe20000004100 */
[----:B----4-:R-:W-:Y:S01]  /*3b00*/  PRMT R15, R152, 0x5410, R15 ;  /* 0x00005410980f7816 */ /* 0x010fe2000000000f */
[--C-:B------:R-:W-:Y:S01]  /*3b10*/  HADD2.F32 R166, -RZ, R13.reuse.H0_H0 ;  /* 0x2000000dffa67230 */ /* 0x100fe20000004100 */
[----:B------:R-:W-:Y:S01]  /*3b20*/  F2FP.BF16.F32.PACK_AB R164, R11, R164 ;  /* 0x000000a40ba4723e */ /* 0x000fe200000010ff */
[--C-:B------:R-:W-:Y:S01]  /*3b30*/  HADD2.F32 R167, -RZ, R12.reuse.H0_H0 ;  /* 0x2000000cffa77230 */ /* 0x100fe20000004100 */
[----:B------:R-:W-:Y:S01]  /*3b40*/  F2FP.BF16.F32.PACK_AB R165, R6, R165 ;  /* 0x000000a506a5723e */ /* 0x000fe200000010ff */
[----:B------:R-:W-:Y:S01]  /*3b50*/  HADD2.F32 R13, -RZ, R13.H1_H1 ;  /* 0x3000000dff0d7230 */ /* 0x000fe20000004100 */
[----:B------:R-:W-:Y:S01]  /*3b60*/  F2FP.F16.E4M3.UNPACK_B R6, R15 ;  /* 0x0000000fff06723e */ /* 0x000fe200020006ff */
[----:B------:R-:W-:Y:S01]  /*3b70*/  HADD2.F32 R12, -RZ, R12.H1_H1 ;  /* 0x3000000cff0c7230 */ /* 0x000fe20000004100 */
[----:B-1----:R-:W-:-:S02]  /*3b80*/  PRMT R21, R154, 0x5410, R21 ;  /* 0x000054109a157816 */ /* 0x002fc40000000015 */
[----:B------:R-:W-:Y:S01]  /*3b90*/  F2FP.BF16.F32.PACK_AB R166, R13, R166 ;  /* 0x000000a60da6723e */ /* 0x000fe200000010ff */
[----:B------:R-:W-:Y:S01]  /*3ba0*/  HADD2.F32 R11, -RZ, R6.H1_H1 ;  /* 0x30000006ff0b7230 */ /* 0x000fe20000004100 */
[----:B------:R-:W-:Y:S02]  /*3bb0*/  F2FP.BF16.F32.PACK_AB R167, R12, R167 ;  /* 0x000000a70ca7723e */ /* 0x000fe400000010ff */
[----:B------:R-:W-:Y:S02]  /*3bc0*/  F2FP.F16.E4M3.UNPACK_B R12, R21 ;  /* 0x00000015ff0c723e */ /* 0x000fe400020006ff */
[----:B------:R-:W-:Y:S01]  /*3bd0*/  WARPGROUP.ARRIVE ;  /* 0x00000000000079c5 */ /* 0x000fe20000000000 */
[----:B------:R-:W-:Y:S02]  /*3be0*/  F2FP.F16.E4M3.UNPACK_B R15, R15.H1 ;  /* 0x0000000fff0f723e */ /* 0x000fe400030006ff */
[----:B------:R-:W-:Y:S01]  /*3bf0*/  F2FP.F16.E4M3.UNPACK_B R21, R21.H1 ;  /* 0x00000015ff15723e */ /* 0x000fe200030006ff */
[----:B------:R-:W-:-:S02]  /*3c00*/  HADD2.F32 R13, -RZ, R12.H1_H1 ;  /* 0x3000000cff0d7230 */ /* 0x000fc40000004100 */
[----:B------:R-:W-:Y:S03]  /*3c10*/  HGMMA.64x128x16.F32.BF16 R88, R164, gdesc[UR12], R88, gsb0 ;  /* 0x01e0000ca4587df0 */ /* 0x000fe60008001858 */
[----:B------:R-:W-:Y:S02]  /*3c20*/  WARPGROUP.DEPBAR.LE gsb0, 0x0 ;  /* 0x00008000000079c5 */ /* 0x000fe40000010000 */
[----:B------:R-:W-:Y:S02]  /*3c30*/  HADD2.F32 R164, -RZ, R6.H0_H0 ;  /* 0x20000006ffa47230 */ /* 0x000fe40000004100 */
[----:B------:R-:W-:Y:S02]  /*3c40*/  HADD2.F32 R166, -RZ, R12.H0_H0 ;  /* 0x2000000cffa67230 */ /* 0x000fe40000004100 */
[--C-:B------:R-:W-:Y:S01]  /*3c50*/  HADD2.F32 R165, -RZ, R15.reuse.H0_H0 ;  /* 0x2000000fffa57230 */ /* 0x100fe20000004100 */
[----:B------:R-:W-:Y:S01]  /*3c60*/  F2FP.BF16.F32.PACK_AB R164, R11, R164 ;  /* 0x000000a40ba4723e */ /* 0x000fe200000010ff */
[----:B------:R-:W-:Y:S01]  /*3c70*/  HADD2.F32 R6, -RZ, R15.H1_H1 ;  /* 0x3000000fff067230 */ /* 0x000fe20000004100 */
[----:B------:R-:W-:Y:S01]  /*3c80*/  F2FP.BF16.F32.PACK_AB R166, R13, R166 ;  /* 0x000000a60da6723e */ /* 0x000fe200000010ff */
[----:B------:R-:W-:-:S02]  /*3c90*/  HADD2.F32 R167, -RZ, R21.H0_H0 ;  /* 0x20000015ffa77230 */ /* 0x000fc40000004100 */
[----:B------:R-:W-:Y:S01]  /*3ca0*/  HADD2.F32 R12, -RZ, R21.H1_H1 ;  /* 0x30000015ff0c7230 */ /* 0x000fe20000004100 */
[----:B------:R-:W-:-:S04]  /*3cb0*/  F2FP.BF16.F32.PACK_AB R165, R6, R165 ;  /* 0x000000a506a5723e */ /* 0x000fc800000010ff */
[----:B------:R-:W-:-:S04]  /*3cc0*/  F2FP.BF16.F32.PACK_AB R167, R12, R167 ;  /* 0x000000a70ca7723e */ /* 0x000fc800000010ff */
[----:B------:R-:W-:-:S06]  /*3cd0*/  WARPGROUP.ARRIVE ;  /* 0x00000000000079c5 */ /* 0x000fcc0000000000 */
        /* <DEDUP_REMOVED lines=18> */
[--C-:B------:R-:W-:Y:S01]  /*3e00*/  HADD2.F32 R165, -RZ, R6.reuse.H0_H0 ;  /* 0x20000006ffa57230 */ /* 0x100fe20000004100 */
[-C--:B------:R-:W-:Y:S01]  /*3e10*/  F2FP.F16.E4M3.UNPACK_B R13, R12.reuse ;  /* 0x0000000cff0d723e */ /* 0x080fe200020006ff */
[----:B------:R-:W-:Y:S01]  /*3e20*/  HADD2.F32 R11, -RZ, R11.H1_H1 ;  /* 0x3000000bff0b7230 */ /* 0x000fe20000004100 */
[----:B------:R-:W-:Y:S01]  /*3e30*/  F2FP.F16.E4M3.UNPACK_B R12, R12.H1 ;  /* 0x0000000cff0c723e */ /* 0x000fe200030006ff */
[----:B------:R-:W-:Y:S01]  /*3e40*/  HADD2.F32 R6, -RZ, R6.H1_H1 ;  /* 0x30000006ff067230 */ /* 0x000fe20000004100 */
[----:B--2---:R-:W-:Y:S01]  /*3e50*/  PRMT R15, R152, 0x5410, R15 ;  /* 0x00005410980f7816 */ /* 0x004fe2000000000f */
[--C-:B------:R-:W-:Y:S01]  /*3e60*/  HADD2.F32 R166, -RZ, R13.reuse.H0_H0 ;  /* 0x2000000dffa67230 */ /* 0x100fe20000004100 */
[----:B------:R-:W-:Y:S01]  /*3e70*/  F2FP.BF16.F32.PACK_AB R164, R11, R164 ;  /* 0x000000a40ba4723e */ /* 0x000fe200000010ff */
[--C-:B------:R-:W-:Y:S01]  /*3e80*/  HADD2.F32 R167, -RZ, R12.reuse.H0_H0 ;  /* 0x2000000cffa77230 */ /* 0x100fe20000004100 */
[----:B------:R-:W-:Y:S01]  /*3e90*/  F2FP.BF16.F32.PACK_AB R165, R6, R165 ;  /* 0x000000a506a5723e */ /* 0x000fe200000010ff */
[----:B------:R-:W-:Y:S01]  /*3ea0*/  HADD2.F32 R13, -RZ, R13.H1_H1 ;  /* 0x3000000dff0d7230 */ /* 0x000fe20000004100 */
[----:B------:R-:W-:Y:S01]  /*3eb0*/  F2FP.F16.E4M3.UNPACK_B R6, R15 ;  /* 0x0000000fff06723e */ /* 0x000fe200020006ff */
[----:B------:R-:W-:Y:S01]  /*3ec0*/  HADD2.F32 R12, -RZ, R12.H1_H1 ;  /* 0x3000000cff0c7230 */ /* 0x000fe20000004100 */
[----:B---3--:R-:W-:-:S02]  /*3ed0*/  PRMT R21, R154, 0x5410, R21 ;  /* 0x000054109a157816 */ /* 0x008fc40000000015 */
        /* <DEDUP_REMOVED lines=71> */
[----:B------:R-:W-:Y:S01]  /*4350*/  F2FP.BF16.F32.PACK_AB R165, R6, R165 ;  /* 0x000000a506a5723e */ /* 0x000fe200000010ff */
[----:B------:R-:W-:-:S03]  /*4360*/  IMAD.IADD R11, R4, 0x1, R5 ;  /* 0x00000001040b7824 */ /* 0x000fc600078e0205 */
        /* <DEDUP_REMOVED lines=59> */
[----:B------:R-:W-:-:S07]  /*4720*/  UIADD3 UR6, UR10, 0x406, URZ ;  /* 0x000004060a067890 */ /* 0x000fce000fffe03f */
[----:B------:R-:W-:Y:S01]  /*4730*/  UMOV UR10, UR6 ;  /* 0x00000006000a7c82 */ /* 0x000fe20008000000 */
        /* <DEDUP_REMOVED lines=8> */
[----:B------:R3:W4:Y:S02]  /*47c0*/  LDS.U16 R154, [R153+0x4808] ;  /* 0x00480800999a7984 */ /* 0x0007240000000400 */
[----:B---3--:R-:W-:Y:S01]  /*47d0*/  IMAD.IADD R153, R20, 0x1, R11 ;  /* 0x0000000114997824 */ /* 0x008fe200078e020b */
[----:B0-----:R-:W-:-:S04]  /*47e0*/  PRMT R5, R6, 0x5410, R5 ;  /* 0x0000541006057816 */ /* 0x001fc80000000005 */
[-C--:B------:R-:W-:Y:S02]  /*47f0*/  F2FP.F16.E4M3.UNPACK_B R6, R5.reuse ;  /* 0x00000005ff06723e */ /* 0x080fe400020006ff */
[----:B------:R-:W-:Y:S02]  /*4800*/  F2FP.F16.E4M3.UNPACK_B R5, R5.H1 ;  /* 0x00000005ff05723e */ /* 0x000fe400030006ff */
[----:B-1----:R-:W-:Y:S01]  /*4810*/  PRMT R12, R13, 0x5410, R12 ;  /* 0x000054100d0c7816 */ /* 0x002fe2000000000c */
[--C-:B------:R-:W-:Y:S02]  /*4820*/  HADD2.F32 R164, -RZ, R6.reuse.H0_H0 ;  /* 0x20000006ffa47230 */ /* 0x100fe40000004100 */
[----:B------:R-:W-:Y:S02]  /*4830*/  HADD2.F32 R13, -RZ, R6.H1_H1 ;  /* 0x30000006ff0d7230 */ /* 0x000fe40000004100 */
[--C-:B------:R-:W-:Y:S02]  /*4840*/  HADD2.F32 R165, -RZ, R5.reuse.H0_H0 ;  /* 0x20000005ffa57230 */ /* 0x100fe40000004100 */
[----:B------:R-:W-:Y:S01]  /*4850*/  HADD2.F32 R6, -RZ, R5.H1_H1 ;  /* 0x30000005ff067230 */ /* 0x000fe20000004100 */
[----:B--2---:R-:W-:-:S02]  /*4860*/  PRMT R15, R152, 0x5410, R15 ;  /* 0x00005410980f7816 */ /* 0x004fc4000000000f */
[-C--:B------:R-:W-:Y:S02]  /*4870*/  F2FP.F16.E4M3.UNPACK_B R152, R12.reuse ;  /* 0x0000000cff98723e */ /* 0x080fe400020006ff */
[----:B------:R-:W-:Y:S02]  /*4880*/  F2FP.F16.E4M3.UNPACK_B R12, R12.H1 ;  /* 0x0000000cff0c723e */ /* 0x000fe400030006ff */
[----:B------:R-:W-:Y:S01]  /*4890*/  F2FP.BF16.F32.PACK_AB R164, R13, R164 ;  /* 0x000000a40da4723e */ /* 0x000fe200000010ff */
[----:B------:R-:W-:Y:S01]  /*48a0*/  HADD2.F32 R166, -RZ, R152.H0_H0 ;  /* 0x20000098ffa67230 */ /* 0x000fe20000004100 */
[----:B------:R-:W-:Y:S01]  /*48b0*/  F2FP.BF16.F32.PACK_AB R165, R6, R165 ;  /* 0x000000a506a5723e */ /* 0x000fe200000010ff */
[----:B------:R-:W-:Y:S01]  /*48c0*/  HADD2.F32 R167, -RZ, R12.H0_H0 ;  /* 0x2000000cffa77230 */ /* 0x000fe20000004100 */
[----:B----4-:R-:W-:Y:S01]  /*48d0*/  PRMT R21, R154, 0x5410, R21 ;  /* 0x000054109a157816 */ /* 0x010fe20000000015 */
[----:B------:R-:W-:Y:S02]  /*48e0*/  HADD2.F32 R5, -RZ, R152.H1_H1 ;  /* 0x30000098ff057230 */ /* 0x000fe40000004100 */
[----:B------:R-:W-:-:S03]  /*48f0*/  HADD2.F32 R12, -RZ, R12.H1_H1 ;  /* 0x3000000cff0c7230 */ /* 0x000fc60000004100 */
[----:B------:R-:W-:Y:S02]  /*4900*/  F2FP.BF16.F32.PACK_AB R166, R5, R166 ;  /* 0x000000a605a6723e */ /* 0x000fe400000010ff */
[----:B------:R-:W-:Y:S02]  /*4910*/  F2FP.BF16.F32.PACK_AB R167, R12, R167 ;  /* 0x000000a70ca7723e */ /* 0x000fe400000010ff */
[----:B------:R-:W-:Y:S02]  /*4920*/  F2FP.F16.E4M3.UNPACK_B R5, R15 ;  /* 0x0000000fff05723e */ /* 0x000fe400020006ff */
[----:B------:R-:W-:Y:S01]  /*4930*/  WARPGROUP.ARRIVE ;  /* 0x00000000000079c5 */ /* 0x000fe20000000000 */
[----:B------:R-:W-:Y:S02]  /*4940*/  F2FP.F16.E4M3.UNPACK_B R12, R21 ;  /* 0x00000015ff0c723e */ /* 0x000fe400020006ff */
[----:B------:R-:W-:Y:S02]  /*4950*/  F2FP.F16.E4M3.UNPACK_B R15, R15.H1 ;  /* 0x0000000fff0f723e */ /* 0x000fe400030006ff */
[----:B------:R-:W-:Y:S01]  /*4960*/  F2FP.F16.E4M3.UNPACK_B R21, R21.H1 ;  /* 0x00000015ff15723e */ /* 0x000fe200030006ff */
[----:B------:R-:W-:Y:S01]  /*4970*/  HGMMA.64x128x16.F32.BF16 R88, R164, gdesc[UR12], R88, gsb0 ;  /* 0x01e0000ca4587df0 */ /* 0x000fe20008001858 */
[----:B------:R-:W-:-:S02]  /*4980*/  HADD2.F32 R13, -RZ, R12.H1_H1 ;  /* 0x3000000cff0d7230 */ /* 0x000fc40000004100 */
[----:B------:R-:W-:Y:S01]  /*4990*/  HADD2.F32 R6, -RZ, R15.H1_H1 ;  /* 0x3000000fff067230 */ /* 0x000fe20000004100 */
[----:B------:R-:W-:Y:S02]  /*49a0*/  WARPGROUP.DEPBAR.LE gsb0, 0x0 ;  /* 0x00008000000079c5 */ /* 0x000fe40000010000 */
[--C-:B------:R-:W-:Y:S02]  /*49b0*/  HADD2.F32 R164, -RZ, R5.reuse.H0_H0 ;  /* 0x20000005ffa47230 */ /* 0x100fe40000004100 */
[----:B------:R-:W-:Y:S02]  /*49c0*/  HADD2.F32 R166, -RZ, R12.H0_H0 ;  /* 0x2000000cffa67230 */ /* 0x000fe40000004100 */
[----:B------:R-:W-:Y:S02]  /*49d0*/  HADD2.F32 R5, -RZ, R5.H1_H1 ;  /* 0x30000005ff057230 */ /* 0x000fe40000004100 */
[----:B------:R-:W-:Y:S01]  /*49e0*/  HADD2.F32 R165, -RZ, R15.H0_H0 ;  /* 0x2000000fffa57230 */ /* 0x000fe20000004100 */
[----:B------:R-:W-:Y:S01]  /*49f0*/  F2FP.BF16.F32.PACK_AB R166, R13, R166 ;  /* 0x000000a60da6723e */ /* 0x000fe200000010ff */
[--C-:B------:R-:W-:Y:S01]  /*4a00*/  HADD2.F32 R167, -RZ, R21.reuse.H0_H0 ;  /* 0x20000015ffa77230 */ /* 0x100fe20000004100 */
[----:B------:R-:W-:Y:S01]  /*4a10*/  F2FP.BF16.F32.PACK_AB R164, R5, R164 ;  /* 0x000000a405a4723e */ /* 0x000fe200000010ff */
[----:B------:R-:W-:Y:S01]  /*4a20*/  HADD2.F32 R12, -RZ, R21.H1_H1 ;  /* 0x30000015ff0c7230 */ /* 0x000fe20000004100 */
[----:B------:R-:W-:-:S04]  /*4a30*/  F2FP.BF16.F32.PACK_AB R165, R6, R165 ;  /* 0x000000a506a5723e */ /* 0x000fc800000010ff */
[----:B------:R-:W-:-:S04]  /*4a40*/  F2FP.BF16.F32.PACK_AB R167, R12, R167 ;  /* 0x000000a70ca7723e */ /* 0x000fc800000010ff */
[----:B------:R-:W-:-:S06]  /*4a50*/  WARPGROUP.ARRIVE ;  /* 0x00000000000079c5 */ /* 0x000fcc0000000000 */
[----:B------:R-:W-:Y:S03]  /*4a60*/  HGMMA.64x128x16.F32.BF16 R24, R164, gdesc[UR12], R24, gsb0 ;  /* 0x01e0000ca4187df0 */ /* 0x000fe60008001818 */
        /* <DEDUP_REMOVED lines=15> */
[-C--:B------:R-:W-:Y:S01]  /*4b60*/  F2FP.F16.E4M3.UNPACK_B R12, R11.reuse ;  /* 0x0000000bff0c723e */ /* 0x080fe200020006ff */
[--C-:B------:R-:W-:Y:S01]  /*4b70*/  HADD2.F32 R165, -RZ, R5.reuse.H0_H0 ;  /* 0x20000005ffa57230 */ /* 0x100fe20000004100 */
[----:B------:R-:W-:Y:S01]  /*4b80*/  F2FP.F16.E4M3.UNPACK_B R11, R11.H1 ;  /* 0x0000000bff0b723e */ /* 0x000fe200030006ff */
[----:B------:R-:W-:Y:S01]  /*4b90*/  HADD2.F32 R6, -RZ, R5.H1_H1 ;  /* 0x30000005ff067230 */ /* 0x000fe20000004100 */
[----:B------:R-:W-:Y:S01]  /*4ba0*/  F2FP.BF16.F32.PACK_AB R164, R21, R164 ;  /* 0x000000a415a4723e */ /* 0x000fe200000010ff */
[--C-:B------:R-:W-:Y:S01]  /*4bb0*/  HADD2.F32 R166, -RZ, R12.reuse.H0_H0 ;  /* 0x2000000cffa67230 */ /* 0x100fe20000004100 */
[----:B--2---:R-:W-:Y:S01]  /*4bc0*/  PRMT R13, R152, 0x5410, R13 ;  /* 0x00005410980d7816 */ /* 0x004fe2000000000d */
[----:B------:R-:W-:Y:S01]  /*4bd0*/  HADD2.F32 R5, -RZ, R12.H1_H1 ;  /* 0x3000000cff057230 */ /* 0x000fe20000004100 */
[----:B------:R-:W-:Y:S01]  /*4be0*/  F2FP.BF16.F32.PACK_AB R165, R6, R165 ;  /* 0x000000a506a5723e */ /* 0x000fe200000010ff */
[----:B------:R-:W-:-:S02]  /*4bf0*/  HADD2.F32 R167, -RZ, R11.H0_H0 ;  /* 0x2000000bffa77230 */ /* 0x000fc40000004100 */
[----:B------:R-:W-:Y:S01]  /*4c00*/  HADD2.F32 R12, -RZ, R11.H1_H1 ;  /* 0x3000000bff0c7230 */ /* 0x000fe20000004100 */
[----:B------:R-:W-:Y:S02]  /*4c10*/  F2FP.BF16.F32.PACK_AB R166, R5, R166 ;  /* 0x000000a605a6723e */ /* 0x000fe400000010ff */
[----:B---3--:R-:W-:Y:S02]  /*4c20*/  PRMT R15, R154, 0x5410, R15 ;  /* 0x000054109a0f7816 */ /* 0x008fe4000000000f */
[----:B------:R-:W-:Y:S02]  /*4c30*/  F2FP.BF16.F32.PACK_AB R167, R12, R167 ;  /* 0x000000a70ca7723e */ /* 0x000fe400000010ff */
[----:B------:R-:W-:Y:S02]  /*4c40*/  F2FP.F16.E4M3.UNPACK_B R5, R13 ;  /* 0x0000000dff05723e */ /* 0x000fe400020006ff */
[----:B------:R-:W-:Y:S01]  /*4c50*/  WARPGROUP.ARRIVE ;  /* 0x00000000000079c5 */ /* 0x000fe20000000000 */
[----:B------:R-:W-:-:S02]  /*4c60*/  F2FP.F16.E4M3.UNPACK_B R11, R15 ;  /* 0x0000000fff0b723e */ /* 0x000fc400020006ff */
[----:B------:R-:W-:Y:S02]  /*4c70*/  F2FP.F16.E4M3.UNPACK_B R13, R13.H1 ;  /* 0x0000000dff0d723e */ /* 0x000fe400030006ff */
[----:B------:R-:W-:Y:S01]  /*4c80*/  F2FP.F16.E4M3.UNPACK_B R15, R15.H1 ;  /* 0x0000000fff0f723e */ /* 0x000fe200030006ff */
[----:B------:R-:W-:Y:S02]  /*4c90*/  HGMMA.64x128x16.F32.BF16 R88, R164, gdesc[UR8], R88, gsb0 ;  /* 0x01e00008a4587df0 */ /* 0x000fe40008001858 */
[----:B------:R-:W-:Y:S02]  /*4ca0*/  HADD2.F32 R6, -RZ, R13.H1_H1 ;  /* 0x3000000dff067230 */ /* 0x000fe40000004100 */
[----:B------:R-:W-:Y:S01]  /*4cb0*/  HADD2.F32 R12, -RZ, R15.H1_H1 ;  /* 0x3000000fff0c7230 */ /* 0x000fe20000004100 */
[----:B------:R-:W-:Y:S02]  /*4cc0*/  WARPGROUP.DEPBAR.LE gsb0, 0x0 ;  /* 0x00008000000079c5 */ /* 0x000fe40000010000 */
[----:B------:R-:W-:-:S02]  /*4cd0*/  HADD2.F32 R164, -RZ, R5.H0_H0 ;  /* 0x20000005ffa47230 */ /* 0x000fc40000004100 */
[----:B------:R-:W-:Y:S02]  /*4ce0*/  HADD2.F32 R166, -RZ, R11.H0_H0 ;  /* 0x2000000bffa67230 */ /* 0x000fe40000004100 */
[----:B------:R-:W-:Y:S02]  /*4cf0*/  HADD2.F32 R5, -RZ, R5.H1_H1 ;  /* 0x30000005ff057230 */ /* 0x000fe40000004100 */
[----:B------:R-:W-:Y:S02]  /*4d00*/  HADD2.F32 R165, -RZ, R13.H0_H0 ;  /* 0x2000000dffa57230 */ /* 0x000fe40000004100 */
[----:B------:R-:W-:Y:S01]  /*4d10*/  HADD2.F32 R11, -RZ, R11.H1_H1 ;  /* 0x3000000bff0b7230 */ /* 0x000fe20000004100 */
[----:B------:R-:W-:Y:S01]  /*4d20*/  F2FP.BF16.F32.PACK_AB R164, R5, R164 ;  /* 0x000000a405a4723e */ /* 0x000fe200000010ff */
[----:B------:R-:W-:Y:S01]  /*4d30*/  HADD2.F32 R167, -RZ, R15.H0_H0 ;  /* 0x2000000fffa77230 */ /* 0x000fe20000004100 */
[----:B------:R-:W-:Y:S02]  /*4d40*/  F2FP.BF16.F32.PACK_AB R165, R6, R165 ;  /* 0x000000a506a5723e */ /* 0x000fe400000010ff */
[----:B------:R-:W-:-:S02]  /*4d50*/  F2FP.BF16.F32.PACK_AB R166, R11, R166 ;  /* 0x000000a60ba6723e */ /* 0x000fc400000010ff */
[----:B------:R-:W-:-:S04]  /*4d60*/  F2FP.BF16.F32.PACK_AB R167, R12, R167 ;  /* 0x000000a70ca7723e */ /* 0x000fc800000010ff */
[----:B------:R-:W-:-:S06]  /*4d70*/  WARPGROUP.ARRIVE ;  /* 0x00000000000079c5 */ /* 0x000fcc0000000000 */
[----:B------:R-:W-:Y:S03]  /*4d80*/  HGMMA.64x128x16.F32.BF16 R24, R164, gdesc[UR8], R24, gsb0 ;  /* 0x01e00008a4187df0 */ /* 0x000fe60008001818 */
[----:B------:R-:W-:Y:S02]  /*4d90*/  WARPGROUP.DEPBAR.LE gsb0, 0x0 ;  /* 0x00008000000079c5 */ /* 0x000fe40000010000 */
[----:B------:R-:W-:Y:S05]  /*4da0*/  @!P0 BRA `(.L_x_27) ;  /* 0x0000000000048947 */ /* 0x000fea0003800000 */
[----:B------:R-:W-:Y:S01]  /*4db0*/  BPT.TRAP 0x1 ;  /* 0x000000040000795c */ /* 0x000fe20000300000 */
.L_x_27:
[----:B------:R-:W-:Y:S01]  /*4dc0*/  UISETP.GT.U32.AND UP0, UPT, UR42, 0x1, UPT ;  /* 0x000000012a00788c */ /* 0x000fe2000bf04070 */
[----:B------:R-:W-:-:S04]  /*4dd0*/  IMAD.U32 R5, RZ, RZ, UR5 ;  /* 0x00000005ff057e24 */ /* 0x000fc8000f8e00ff */
[----:B------:R-:W-:Y:S01]  /*4de0*/  IMAD R5, R5, 0x8, R0 ;  /* 0x0000000805057824 */ /* 0x000fe200078e0200 */
[----:B------:R-:W-:-:S03]  /*4df0*/  PLOP3.LUT P2, PT, PT, PT, UP0, 0x80, 0x0 ;  /* 0x000000000000781c */ /* 0x000fc60003f4f008 */
[----:B------:R-:W-:-:S05]  /*4e00*/  VIADD R5, R5, 0x18 ;  /* 0x0000001805057836 */ /* 0x000fca0000000000 */
[----:B------:R-:W-:-:S04]  /*4e10*/  PRMT R5, RZ, 0x654, R5 ;  /* 0x00000654ff057816 */ /* 0x000fc80000000005 */
[----:B------:R0:W-:Y:S01]  /*4e20*/  SYNCS.ARRIVE.TRANS64.RED.A1T0 RZ, [R5+URZ], RZ ;  /* 0x000000ff05ff79a7 */ /* 0x0001e2000810043f */
[----:B------:R-:W-:Y:S05]  /*4e30*/  @P2 BRA `(.L_x_28) ;  /* 0x0000000000042947 */ /* 0x000fea0003800000 */
[----:B------:R-:W-:Y:S01]  /*4e40*/  BPT.TRAP 0x1 ;  /* 0x000000040000795c */ /* 0x000fe20000300000 */
.L_x_28:
[----:B------:R-:W-:-:S04]  /*4e50*/  UIADD3 UR5, UR5, 0x1, URZ ;  /* 0x0000000105057890 */ /* 0x000fc8000fffe03f */
[----:B------:R-:W-:-:S04]  /*4e60*/  UISETP.NE.AND UP0, UPT, UR5, 0x3, UPT ;  /* 0x000000030500788c */ /* 0x000fc8000bf05270 */
[----:B------:R-:W-:Y:S01]  /*4e70*/  USEL UR5, UR5, URZ, UP0 ;  /* 0x0000003f05057287 */ /* 0x000fe20008000000 */
[----:B------:R-:W-:Y:S11]  /*4e80*/  @!P0 BRA `(.L_x_29) ;  /* 0x0000000000048947 */ /* 0x000ff60003800000 */
[----:B------:R-:W-:Y:S01]  /*4e90*/  BPT.TRAP 0x1 ;  /* 0x000000040000795c */ /* 0x000fe20000300000 */
.L_x_29:
[----:B------:R-:W-:Y:S05]  /*4ea0*/  @P1 BRA `(.L_x_30) ;  /* 0x0000000000081947 */ /* 0x000fea0003800000 */
[----:B------:R-:W1:Y:S02]  /*4eb0*/  SYNCS.PHASECHK.TRANS64.TRYWAIT P1, [R9+URZ], R10 ;  /* 0x0000000a090075a7 */ /* 0x000e64000802017f */
[----:B-1----:R-:W-:Y:S05]  /*4ec0*/  @!P1 BRA `(.L_x_31) ;  /* 0x000000cc00209947 */ /* 0x002fea0003800000 */
.L_x_30:
[----:B------:R-:W-:Y:S01]  /*4ed0*/  USHF.L.U32 UR8, UR7, 0xf, URZ ;  /* 0x0000000f07087899 */ /* 0x000fe2000800063f */
[C---:B------:R-:W-:Y:S01]  /*4ee0*/  ISETP.GT.AND P1, PT, R7.reuse, 0x2, PT ;  /* 0x000000020700780c */ /* 0x040fe20003f24270 */
[----:B------:R-:W-:Y:S01]  /*4ef0*/  UMOV UR6, UR7 ;  /* 0x0000000700067c82 */ /* 0x000fe20008000000 */
[----:B------:R-:W-:-:S03]  /*4f00*/  VIADD R7, R7, 0xffffffff ;  /* 0xffffffff07077836 */ /* 0x000fc60000000000 */
[----:B0-----:R-:W-:Y:S01]  /*4f10*/  LOP3.LUT R5, R3, UR8, RZ, 0xfc, !PT ;  /* 0x0000000803057c12 */ /* 0x001fe2000f8efcff */
[----:B------:R-:W-:-:S04]  /*4f20*/  VIADD R15, R4, UR8 ;  /* 0x00000008040f7c36 */ /* 0x000fc80008000000 */
[C---:B------:R-:W-:Y:S01]  /*4f30*/  IMAD.IADD R157, R0.reuse, 0x1, R5 ;  /* 0x00000001009d7824 */ /* 0x040fe200078e0205 */
[----:B------:R-:W-:-:S04]  /*4f40*/  IADD3 R159, R0, R15, R3 ;  /* 0x0000000f009f7210 */ /* 0x000fc80007ffe003 */
[----:B------:R-:W-:Y:S04]  /*4f50*/  LDS.U16 R5, [R157+0xc00] ;  /* 0x000c00009d057984 */ /* 0x000fe80000000400 */
[----:B------:R-:W0:Y:S04]  /*4f60*/  LDS.U16 R6, [R157+0x800] ;  /* 0x000800009d067984 */ /* 0x000e280000000400 */
[----:B-1----:R-:W-:Y:S04]  /*4f70*/  LDS.U16 R9, [R157+0xc08] ;  /* 0x000c08009d097984 */ /* 0x002fe80000000400 */
[----:B------:R-:W1:Y:S04]  /*4f80*/  LDS.U16 R10, [R157+0x808] ;  /* 0x000808009d0a7984 */ /* 0x000e680000000400 */
[----:B------:R-:W-:Y:S04]  /*4f90*/  LDS.U16 R11, [R157+0x4c00] ;  /* 0x004c00009d0b7984 */ /* 0x000fe80000000400 */
[----:B------:R-:W2:Y:S04]  /*4fa0*/  LDS.U16 R12, [R157+0x4800] ;  /* 0x004800009d0c7984 */ /* 0x000ea80000000400 */
[----:B------:R-:W-:Y:S04]  /*4fb0*/  LDS.U16 R21, [R159+0xc00] ;  /* 0x000c00009f157984 */ /* 0x000fe80000000400 */
[----:B------:R-:W3:Y:S04]  /*4fc0*/  LDS.U16 R154, [R159+0x800] ;  /* 0x000800009f9a7984 */ /* 0x000ee80000000400 */
[----:B------:R-:W-:Y:S04]  /*4fd0*/  LDS.U16 R153, [R159+0xc08] ;  /* 0x000c08009f997984 */ /* 0x000fe80000000400 */
[----:B------:R-:W4:Y:S04]  /*4fe0*/  LDS.U16 R156, [R159+0x808] ;  /* 0x000808009f9c7984 */ /* 0x000f280000000400 */
[----:B------:R-:W-:Y:S04]  /*4ff0*/  LDS.U16 R13, [R157+0x4c08] ;  /* 0x004c08009d0d7984 */ /* 0x000fe80000000400 */
[----:B------:R4:W4:Y:S01]  /*5000*/  LDS.U16 R152, [R157+0x4808] ;  /* 0x004808009d987984 */ /* 0x0009220000000400 */
[----:B0-----:R-:W-:-:S03]  /*5010*/  PRMT R5, R6, 0x5410, R5 ;  /* 0x0000541006057816 */ /* 0x001fc60000000005 */
[----:B------:R-:W-:Y:S04]  /*5020*/  LDS.U16 R155, [R159+0x4c00] ;  /* 0x004c00009f9b7984 */ /* 0x000fe80000000400 */
[----:B------:R-:W0:Y:S01]  /*5030*/  LDS.U16 R158, [R159+0x4800] ;  /* 0x004800009f9e7984 */ /* 0x000e220000000400 */
[----:B-1----:R-:W-:-:S03]  /*5040*/  PRMT R9, R10, 0x5410, R9 ;  /* 0x000054100a097816 */ /* 0x002fc60000000009 */
[----:B------:R-:W-:Y:S04]  /*5050*/  LDS.U16 R161, [R159+0x4c08] ;  /* 0x004c08009fa17984 */ /* 0x000fe80000000400 */
[----:B------:R1:W0:Y:S01]  /*5060*/  LDS.U16 R162, [R159+0x4808] ;  /* 0x004808009fa27984 */ /* 0x0002220000000400 */
[----:B--2---:R-:W-:Y:S02]  /*5070*/  PRMT R10, R12, 0x5410, R11 ;  /* 0x000054100c0a7816 */ /* 0x004fe4000000000b */
[----:B---3--:R-:W-:Y:S02]  /*5080*/  PRMT R11, R154, 0x5410, R21 ;  /* 0x000054109a0b7816 */ /* 0x008fe40000000015 */
[-C--:B------:R-:W-:Y:S02]  /*5090*/  F2FP.F16.E4M3.UNPACK_B R21, R5.reuse ;  /* 0x00000005ff15723e */ /* 0x080fe400020006ff */
[----:B------:R-:W-:-:S02]  /*50a0*/  F2FP.F16.E4M3.UNPACK_B R5, R5.H1 ;  /* 0x00000005ff05723e */ /* 0x000fc400030006ff */
[----:B----4-:R-:W-:-:S03]  /*50b0*/  PRMT R12, R156, 0x5410, R153 ;  /* 0x000054109c0c7816 */ /* 0x010fc60000000099 */
[----:B------:R-:W-:Y:S01]  /*50c0*/  HADD2.F32 R157, -RZ, R5.H0_H0 ;  /* 0x20000005ff9d7230 */ /* 0x000fe20000004100 */
[-C--:B------:R-:W-:Y:S01]  /*50d0*/  F2FP.F16.E4M3.UNPACK_B R153, R9.reuse ;  /* 0x00000009ff99723e */ /* 0x080fe200020006ff */
[--C-:B------:R-:W-:Y:S01]  /*50e0*/  HADD2.F32 R156, -RZ, R21.reuse.H0_H0 ;  /* 0x20000015ff9c7230 */ /* 0x100fe20000004100 */
[----:B------:R-:W-:Y:S01]  /*50f0*/  F2FP.F16.E4M3.UNPACK_B R9, R9.H1 ;  /* 0x00000009ff09723e */ /* 0x000fe200030006ff */
[----:B------:R-:W-:Y:S01]  /*5100*/  HADD2.F32 R21, -RZ, R21.H1_H1 ;  /* 0x30000015ff157230 */ /* 0x000fe20000004100 */
[----:B------:R-:W-:Y:S01]  /*5110*/  PRMT R13, R152, 0x5410, R13 ;  /* 0x00005410980d7816 */ /* 0x000fe2000000000d */
[----:B------:R-:W-:Y:S01]  /*5120*/  HADD2.F32 R152, -RZ, R5.H1_H1 ;  /* 0x30000005ff987230 */ /* 0x000fe20000004100 */
[-C--:B------:R-:W-:Y:S01]  /*5130*/  F2FP.F16.E4M3.UNPACK_B R5, R10.reuse ;  /* 0x0000000aff05723e */ /* 0x080fe200020006ff */
[--C-:B-1----:R-:W-:Y:S01]  /*5140*/  HADD2.F32 R159, -RZ, R9.reuse.H0_H0 ;  /* 0x20000009ff9f7230 */ /* 0x102fe20000004100 */
[----:B------:R-:W-:Y:S01]  /*5150*/  F2FP.F16.E4M3.UNPACK_B R10, R10.H1 ;  /* 0x0000000aff0a723e */ /* 0x000fe200030006ff */
[----:B------:R-:W-:Y:S01]  /*5160*/  HADD2.F32 R154, -RZ, R9.H1_H1 ;  /* 0x30000009ff9a7230 */ /* 0x000fe20000004100 */
[----:B------:R-:W-:Y:S01]  /*5170*/  F2FP.BF16.F32.PACK_AB R157, R152, R157 ;  /* 0x0000009d989d723e */ /* 0x000fe200000010ff */
[----:B------:R-:W-:Y:S01]  /*5180*/  HADD2.F32 R9, -RZ, R5.H0_H0 ;  /* 0x20000005ff097230 */ /* 0x000fe20000004100 */
[----:B0-----:R-:W-:Y:S01]  /*5190*/  PRMT R6, R158, 0x5410, R155 ;  /* 0x000054109e067816 */ /* 0x001fe2000000009b */
[----:B------:R-:W-:Y:S01]  /*51a0*/  HADD2.F32 R158, -RZ, R153.H0_H0 ;  /* 0x20000099ff9e7230 */ /* 0x000fe20000004100 */
[-C--:B------:R-:W-:Y:S01]  /*51b0*/  F2FP.F16.E4M3.UNPACK_B R155, R13.reuse ;  /* 0x0000000dff9b723e */ /* 0x080fe200020006ff */
[----:B------:R-:W-:Y:S01]  /*51c0*/  HADD2.F32 R164, -RZ, R5.H1_H1 ;  /* 0x30000005ffa47230 */ /* 0x000fe20000004100 */
        /* <DEDUP_REMOVED lines=12> */
[----:B------:R-:W-:Y:S01]  /*5290*/  PRMT R5, R162, 0x5410, R161 ;  /* 0x00005410a2057816 */ /* 0x000fe200000000a1 */
[----:B------:R-:W-:Y:S01]  /*52a0*/  HADD2.F32 R168, -RZ, R13.H1_H1 ;  /* 0x3000000dffa87230 */ /* 0x000fe20000004100 */
[----:B------:R-:W-:-:S04]  /*52b0*/  F2FP.BF16.F32.PACK_AB R154, R166, R163 ;  /* 0x000000a3a69a723e */ /* 0x000fc800000010ff */
[----:B------:R-:W-:Y:S01]  /*52c0*/  F2FP.BF16.F32.PACK_AB R155, R168, R155 ;  /* 0x0000009ba89b723e */ /* 0x000fe200000010ff */
[----:B------:R-:W-:Y:S06]  /*52d0*/  @P1 BRA `(.L_x_32) ;  /* 0xffffffe0008c1947 */ /* 0x000fec000383ffff */
[----:B------:R-:W-:-:S07]  /*52e0*/  IMAD.MOV.U32 R8, RZ, RZ, R15 ;  /* 0x000000ffff087224 */ /* 0x000fce00078e000f */
.L_x_25:
[----:B------:R-:W-:Y:S01]  /*52f0*/  ULEA UR4, UR7, UR4, 0xb ;  /* 0x0000000407047291 */ /* 0x000fe2000f8e583f */
[----:B------:R-:W-:Y:S01]  /*5300*/  WARPGROUP.ARRIVE ;  /* 0x00000000000079c5 */ /* 0x000fe20000000000 */
[-C--:B------:R-:W-:Y:S01]  /*5310*/  F2FP.F16.E4M3.UNPACK_B R9, R12.reuse ;  /* 0x0000000cff09723e */ /* 0x080fe200020006ff */
[----:B------:R-:W-:Y:S01]  /*5320*/  UMOV UR7, 0x40000040 ;  /* 0x4000004000077882 */ /* 0x000fe20000000000 */
[-C--:B------:R-:W-:Y:S02]  /*5330*/  F2FP.F16.E4M3.UNPACK_B R7, R11.reuse ;  /* 0x0000000bff07723e */ /* 0x080fe400020006ff */
[----:B------:R-:W-:Y:S01]  /*5340*/  F2FP.F16.E4M3.UNPACK_B R12, R12.H1 ;  /* 0x0000000cff0c723e */ /* 0x000fe200030006ff */
[----:B------:R-:W-:Y:S01]  /*5350*/  UMOV UR6, UR4 ;  /* 0x0000000400067c82 */ /* 0x000fe20008000000 */
[----:B------:R-:W-:Y:S01]  /*5360*/  F2FP.F16.E4M3.UNPACK_B R11, R11.H1 ;  /* 0x0000000bff0b723e */ /* 0x000fe200030006ff */
[----:B------:R-:W-:Y:S01]  /*5370*/  HGMMA.64x128x16.F32.BF16 R88, R156, gdesc[UR4], R88, gsb0 ;  /* 0x01e000049c587df0 */ /* 0x000fe20008001858 */
[----:B------:R-:W-:-:S02]  /*5380*/  HADD2.F32 R164, -RZ, R7.H0_H0 ;  /* 0x20000007ffa47230 */ /* 0x000fc40000004100 */
[----:B------:R-:W-:Y:S02]  /*5390*/  HADD2.F32 R166, -RZ, R9.H0_H0 ;  /* 0x20000009ffa67230 */ /* 0x000fe40000004100 */
[--C-:B------:R-:W-:Y:S02]  /*53a0*/  HADD2.F32 R167, -RZ, R12.reuse.H0_H0 ;  /* 0x2000000cffa77230 */ /* 0x100fe40000004100 */
[----:B------:R-:W-:Y:S02]  /*53b0*/  HADD2.F32 R7, -RZ, R7.H1_H1 ;  /* 0x30000007ff077230 */ /* 0x000fe40000004100 */
[--C-:B------:R-:W-:Y:S02]  /*53c0*/  HADD2.F32 R165, -RZ, R11.reuse.H0_H0 ;  /* 0x2000000bffa57230 */ /* 0x100fe40000004100 */
[----:B------:R-:W-:Y:S01]  /*53d0*/  HADD2.F32 R10, -RZ, R11.H1_H1 ;  /* 0x3000000bff0a7230 */ /* 0x000fe20000004100 */
[----:B------:R-:W-:Y:S01]  /*53e0*/  F2FP.BF16.F32.PACK_AB R164, R7, R164 ;  /* 0x000000a407a4723e */ /* 0x000fe200000010ff */
[----:B------:R-:W-:Y:S01]  /*53f0*/  HADD2.F32 R9, -RZ, R9.H1_H1 ;  /* 0x30000009ff097230 */ /* 0x000fe20000004100 */
[----:B------:R-:W-:Y:S01]  /*5400*/  F2FP.F16.E4M3.UNPACK_B R7, R6 ;  /* 0x00000006ff07723e */ /* 0x000fe200020006ff */
[----:B------:R-:W-:Y:S01]  /*5410*/  HADD2.F32 R12, -RZ, R12.H1_H1 ;  /* 0x3000000cff0c7230 */ /* 0x000fe20000004100 */
[----:B------:R-:W-:-:S02]  /*5420*/  F2FP.BF16.F32.PACK_AB R165, R10, R165 ;  /* 0x000000a50aa5723e */ /* 0x000fc400000010ff */
[----:B------:R-:W-:Y:S02]  /*5430*/  F2FP.BF16.F32.PACK_AB R166, R9, R166 ;  /* 0x000000a609a6723e */ /* 0x000fe400000010ff */
[----:B------:R-:W-:Y:S02]  /*5440*/  F2FP.BF16.F32.PACK_AB R167, R12, R167 ;  /* 0x000000a70ca7723e */ /* 0x000fe400000010ff */
[----:B------:R-:W-:Y:S02]  /*5450*/  F2FP.F16.E4M3.UNPACK_B R6, R6.H1 ;  /* 0x00000006ff06723e */ /* 0x000fe400030006ff */
[-C--:B------:R-:W-:Y:S02]  /*5460*/  F2FP.F16.E4M3.UNPACK_B R9, R5.reuse ;  /* 0x00000005ff09723e */ /* 0x080fe400020006ff */
[----:B------:R-:W-:-:S05]  /*5470*/  F2FP.F16.E4M3.UNPACK_B R5, R5.H1 ;  /* 0x00000005ff05723e */ /* 0x000fca00030006ff */
[----:B------:R-:W-:Y:S01]  /*5480*/  HADD2.F32 R10, -RZ, R5.H1_H1 ;  /* 0x30000005ff0a7230 */ /* 0x000fe20000004100 */
[----:B------:R-:W-:Y:S02]  /*5490*/  WARPGROUP.DEPBAR.LE gsb0, 0x0 ;  /* 0x00008000000079c5 */ /* 0x000fe40000010000 */
[----:B------:R-:W-:-:S06]  /*54a0*/  WARPGROUP.ARRIVE ;  /* 0x00000000000079c5 */ /* 0x000fcc0000000000 */
[----:B------:R-:W-:Y:S01]  /*54b0*/  HGMMA.64x128x16.F32.BF16 R24, R152, gdesc[UR4], R24, gsb0 ;  /* 0x01e0000498187df0 */ /* 0x000fe20008001818 */
[----:B------:R-:W-:Y:S01]  /*54c0*/  UIADD3 UR6, UR4, 0x2, URZ ;  /* 0x0000000204067890 */ /* 0x000fe2000fffe03f */
[----:B------:R-:W-:Y:S01]  /*54d0*/  UMOV UR7, 0x40000040 ;  /* 0x4000004000077882 */ /* 0x000fe20000000000 */
[----:B------:R-:W-:Y:S02]  /*54e0*/  WARPGROUP.DEPBAR.LE gsb0, 0x0 ;  /* 0x00008000000079c5 */ /* 0x000fe40000010000 */
[----:B------:R-:W-:-:S07]  /*54f0*/  WARPGROUP.ARRIVE ;  /* 0x00000000000079c5 */ /* 0x000fce0000000000 */
        /* <DEDUP_REMOVED lines=10> */
[----:B------:R-:W-:Y:S02]  /*55a0*/  F2FP.BF16.F32.PACK_AB R165, R6, R165 ;  /* 0x000000a506a5723e */ /* 0x000fe400000010ff */
[----:B------:R-:W-:Y:S02]  /*55b0*/  F2FP.BF16.F32.PACK_AB R166, R9, R166 ;  /* 0x000000a609a6723e */ /* 0x000fe400000010ff */
[----:B------:R-:W-:Y:S02]  /*55c0*/  F2FP.BF16.F32.PACK_AB R167, R10, R167 ;  /* 0x000000a70aa7723e */ /* 0x000fe400000010ff */
[----:B------:R-:W-:-:S02]  /*55d0*/  IADD3 R5, R3, UR8, R20 ;  /* 0x0000000803057c10 */ /* 0x000fc4000fffe014 */
[----:B------:R-:W-:-:S03]  /*55e0*/  WARPGROUP.ARRIVE ;  /* 0x00000000000079c5 */ /* 0x000fc60000000000 */
[----:B------:R-:W-:-:S03]  /*55f0*/  IMAD.IADD R15, R0, 0x1, R5 ;  /* 0x00000001000f7824 */ /* 0x000fc600078e0205 */
[----:B------:R-:W-:Y:S01]  /*5600*/  HGMMA.64x128x16.F32.BF16 R24, R164, gdesc[UR4], R24, gsb0 ;  /* 0x01e00004a4187df0 */ /* 0x000fe20008001818 */
[----:B------:R-:W-:Y:S01]  /*5610*/  UIADD3 UR6, UR4, 0x4, URZ ;  /* 0x0000000404067890 */ /* 0x000fe2000fffe03f */
        /* <DEDUP_REMOVED lines=48> */
[----:B------:R-:W-:Y:S02]  /*5920*/  F2FP.BF16.F32.PACK_AB R167, R10, R167 ;  /* 0x000000a70aa7723e */ /* 0x000fe400000010ff */
[C---:B------:R-:W-:Y:S02]  /*5930*/  IADD3 R5, R3.reuse, R8, R20 ;  /* 0x0000000803057210 */ /* 0x040fe40007ffe014 */
[----:B------:R-:W-:Y:S01]  /*5940*/  WARPGROUP.ARRIVE ;  /* 0x00000000000079c5 */ /* 0x000fe20000000000 */
[----:B------:R-:W-:Y:S02]  /*5950*/  IADD3 R3, R3, UR8, R14 ;  /* 0x0000000803037c10 */ /* 0x000fe4000fffe00e */
        /* <DEDUP_REMOVED lines=30> */
[----:B------:R-:W-:Y:S01]  /*5b40*/  F2FP.BF16.F32.PACK_AB R166, R5, R166 ;  /* 0x000000a605a6723e */ /* 0x000fe200000010ff */
[----:B------:R-:W-:Y:S01]  /*5b50*/  IMAD.IADD R13, R0, 0x1, R3 ;  /* 0x00000001000d7824 */ /* 0x000fe200078e0203 */
[----:B---3--:R-:W-:Y:S02]  /*5b60*/  PRMT R11, R12, 0x5410, R11 ;  /* 0x000054100c0b7816 */ /* 0x008fe4000000000b */
[----:B------:R-:W-:Y:S01]  /*5b70*/  F2FP.BF16.F32.PACK_AB R167, R8, R167 ;  /* 0x000000a708a7723e */ /* 0x000fe200000010ff */
[----:B------:R-:W-:Y:S01]  /*5b80*/  IMAD.IADD R15, R4, 0x1, R13 ;  /* 0x00000001040f7824 */ /* 0x000fe200078e020d */
        /* <DEDUP_REMOVED lines=51> */
[----:B----4-:R-:W-:Y:S02]  /*5ec0*/  PRMT R9, R12, 0x5410, R9 ;  /* 0x000054100c097816 */ /* 0x010fe40000000009 */
        /* <DEDUP_REMOVED lines=183> */
.L_x_33:
        /* <DEDUP_REMOVED lines=9> */
.L_x_24:
[----:B------:R-:W-:Y:S05]  /*6ad0*/  @!P0 BRA `(.L_x_34) ;  /* 0x0000000000048947 */ /* 0x000fea0003800000 */
[----:B------:R-:W-:Y:S01]  /*6ae0*/  BPT.TRAP 0x1 ;  /* 0x000000040000795c */ /* 0x000fe20000300000 */
.L_x_34:
[----:B------:R-:W-:Y:S02]  /*6af0*/  UIADD3 UR39, UR40, UR39, URZ ;  /* 0x0000002728277290 */ /* 0x000fe4000fffe03f */
[----:B------:R-:W-:Y:S02]  /*6b00*/  UISETP.GT.U32.AND UP0, UPT, UR42, 0x1, UPT ;  /* 0x000000012a00788c */ /* 0x000fe4000bf04070 */
[----:B------:R-:W-:-:S04]  /*6b10*/  UIADD3 UR6, UR39, -0x1, URZ ;  /* 0xffffffff27067890 */ /* 0x000fc8000fffe03f */
[----:B------:R-:W-:Y:S01]  /*6b20*/  UIMAD.WIDE.U32 UR4, UR6, -0x55555555, URZ ;  /* 0xaaaaaaab060478a5 */ /* 0x000fe2000f8e003f */
[----:B------:R-:W-:-:S03]  /*6b30*/  PLOP3.LUT P0, PT, PT, PT, UP0, 0x80, 0x0 ;  /* 0x000000000000781c */ /* 0x000fc60003f0f008 */
[----:B------:R-:W-:-:S04]  /*6b40*/  USHF.R.U32.HI UR4, URZ, 0x1, UR5 ;  /* 0x000000013f047899 */ /* 0x000fc80008011605 */
[----:B------:R-:W-:-:S06]  /*6b50*/  UIMAD UR6, UR4, -0x3, UR6 ;  /* 0xfffffffd040678a4 */ /* 0x000fcc000f8e0206 */
[----:B0-----:R-:W-:-:S04]  /*6b60*/  IMAD.U32 R3, RZ, RZ, UR6 ;  /* 0x00000006ff037e24 */ /* 0x001fc8000f8e00ff */
[----:B------:R-:W-:-:S04]  /*6b70*/  IMAD R0, R3, 0x8, R0 ;  /* 0x0000000803007824 */ /* 0x000fc800078e0200 */
[----:B------:R-:W-:-:S05]  /*6b80*/  VIADD R0, R0, 0x18 ;  /* 0x0000001800007836 */ /* 0x000fca0000000000 */
[----:B------:R-:W-:-:S04]  /*6b90*/  PRMT R0, RZ, 0x654, R0 ;  /* 0x00000654ff007816 */ /* 0x000fc80000000000 */
[----:B------:R0:W-:Y:S01]  /*6ba0*/  SYNCS.ARRIVE.TRANS64.RED.A1T0 RZ, [R0+URZ], RZ ;  /* 0x000000ff00ff79a7 */ /* 0x0001e2000810043f */
[----:B------:R-:W-:Y:S05]  /*6bb0*/  @P0 BRA `(.L_x_35) ;  /* 0x0000000000040947 */ /* 0x000fea0003800000 */
[----:B------:R-:W-:Y:S01]  /*6bc0*/  BPT.TRAP 0x1 ;  /* 0x000000040000795c */ /* 0x000fe20000300000 */
.L_x_35:
[----:B------:R-:W1:Y:S01]  /*6bd0*/  LDC R9, c[0x0][0x288] ;  /* 0x0000a200ff097b82 */ /* 0x000e620000000800 */
[--C-:B0-----:R-:W-:Y:S01]  /*6be0*/  SHF.R.U32.HI R0, RZ, 0x2, R18.reuse ;  /* 0x00000002ff007819 */ /* 0x101fe20000011612 */
[----:B------:R-:W-:Y:S01]  /*6bf0*/  IMAD.SHL.U32 R7, R19, 0x80, RZ ;  /* 0x0000008013077824 */ /* 0x000fe200078e00ff */
[C---:B------:R-:W-:Y:S01]  /*6c00*/  LOP3.LUT R4, R18.reuse, 0x60, RZ, 0xc0, !PT ;  /* 0x0000006012047812 */ /* 0x040fe200078ec0ff */
[----:B------:R-:W-:Y:S01]  /*6c10*/  IMAD.SHL.U32 R152, R18, 0x2, RZ ;  /* 0x0000000212987824 */ /* 0x000fe200078e00ff */
[----:B------:R-:W-:Y:S01]  /*6c20*/  SHF.R.U32.HI R5, RZ, 0x7, R18 ;  /* 0x00000007ff057819 */ /* 0x000fe20000011612 */
[----:B------:R-:W-:Y:S01]  /*6c30*/  UISETP.GT.U32.AND UP0, UPT, UR39, 0x2, UPT ;  /* 0x000000022700788c */ /* 0x000fe2000bf04070 */
[----:B------:R-:W-:Y:S01]  /*6c40*/  LOP3.LUT R3, R0, 0x7, RZ, 0xc0, !PT ;  /* 0x0000000700037812 */ /* 0x000fe200078ec0ff */
[----:B------:R-:W-:Y:S01]  /*6c50*/  USHF.R.S32.HI UR11, URZ, 0x1f, UR41 ;  /* 0x0000001f3f0b7899 */ /* 0x000fe20008011429 */
[----:B------:R-:W-:Y:S01]  /*6c60*/  SHF.R.U32.HI R6, RZ, 0x1, R4 ;  /* 0x00000001ff067819 */ /* 0x000fe20000011604 */
[----:B------:R-:W-:Y:S01]  /*6c70*/  ULDC UR10, c[0x0][0x284] ;  /* 0x0000a100000a7ab9 */ /* 0x000fe20000000800 */
[----:B------:R-:W-:Y:S01]  /*6c80*/  LOP3.LUT R0, R5, 0x1, RZ, 0xc0, !PT ;  /* 0x0000000105007812 */ /* 0x000fe200078ec0ff */
[----:B------:R-:W-:Y:S01]  /*6c90*/  ULDC.64 UR8, c[0x0][0x7d0] ;  /* 0x0001f40000087ab9 */ /* 0x000fe20000000a00 */
[----:B------:R-:W-:Y:S01]  /*6ca0*/  IADD3 R5, RZ, -R6, -R3 ;  /* 0x80000006ff057210 */ /* 0x000fe20007ffe803 */
[----:B------:R-:W-:Y:S01]  /*6cb0*/  UISETP.LT.U32.AND UP0, UPT, UR40, 0x3, UP0 ;  /* 0x000000032800788c */ /* 0x000fe20008701070 */
[----:B------:R-:W-:Y:S01]  /*6cc0*/  LOP3.LUT R152, R7, 0x6, R152, 0xf8, !PT ;  /* 0x0000000607987812 */ /* 0x000fe200078ef898 */
[C---:B------:R-:W-:Y:S01]  /*6cd0*/  IMAD.SHL.U32 R4, R0.reuse, 0x40, RZ ;  /* 0x0000004000047824 */ /* 0x040fe200078e00ff */
[----:B------:R-:W-:Y:S01]  /*6ce0*/  UISETP.GE.U32.AND UP1, UPT, UR40, 0x3, UPT ;  /* 0x000000032800788c */ /* 0x000fe2000bf26070 */
[----:B------:R-:W-:Y:S01]  /*6cf0*/  IMAD R8, R0, -0x40, R5 ;  /* 0xffffffc000087824 */ /* 0x000fe200078e0205 */
[----:B------:R-:W-:Y:S01]  /*6d00*/  LOP3.LUT R0, R18, 0x3, RZ, 0xc0, !PT ;  /* 0x0000000312007812 */ /* 0x000fe200078ec0ff */
[----:B------:R-:W-:Y:S01]  /*6d10*/  UIMAD.WIDE.U32 UR4, UR39, -0x55555555, URZ ;  /* 0xaaaaaaab270478a5 */ /* 0x000fe2000f8e003f */
[----:B------:R-:W-:Y:S01]  /*6d20*/  SHF.R.S32.HI R153, RZ, 0x1f, R152 ;  /* 0x0000001fff997819 */ /* 0x000fe20000011498 */
[----:B------:R-:W-:-:S02]  /*6d30*/  UIMAD UR4, UR11, UR8, URZ ;  /* 0x000000080b0472a4 */ /* 0x000fc4000f8e023f */
[----:B------:R-:W-:Y:S01]  /*6d40*/  IMAD.U32 R5, RZ, RZ, UR8 ;  /* 0x00000008ff057e24 */ /* 0x000fe2000f8e00ff */
[----:B-1----:R-:W-:Y:S01]  /*6d50*/  ISETP.GE.AND P0, PT, R7, R9, PT ;  /* 0x000000090700720c */ /* 0x002fe20003f06270 */
[----:B------:R-:W-:Y:S01]  /*6d60*/  IMAD R0, R0, -0x2, R9 ;  /* 0xfffffffe00007824 */ /* 0x000fe200078e0209 */
[----:B------:R-:W-:Y:S01]  /*6d70*/  USEL UR7, URZ, 0x1, !UP0 ;  /* 0x000000013f077887 */ /* 0x000fe2000c000000 */
[C---:B------:R-:W-:Y:S01]  /*6d80*/  IMAD.SHL.U32 R9, R22.reuse, 0x100, RZ ;  /* 0x0000010016097824 */ /* 0x040fe200078e00ff */
[----:B------:R-:W-:Y:S01]  /*6d90*/  UIMAD UR6, UR41, UR9, UR4 ;  /* 0x00000009290672a4 */ /* 0x000fe2000f8e0204 */
[----:B------:R-:W-:Y:S01]  /*6da0*/  IMAD.WIDE R12, R22, 0x100, RZ ;  /* 0x00000100160c7825 */ /* 0x000fe200078e02ff */
[----:B------:R-:W-:Y:S01]  /*6db0*/  LOP3.LUT R3, R4, 0x40, R3, 0xe2, !PT ;  /* 0x0000004004037812 */ /* 0x000fe200078ee203 */
[----:B------:R-:W-:Y:S01]  /*6dc0*/  USHF.R.U32.HI UR4, URZ, 0x1, UR5 ;  /* 0x000000013f047899 */ /* 0x000fe20008011605 */
[----:B------:R-:W-:Y:S01]  /*6dd0*/  ISETP.GE.OR P0, PT, R9, UR10, P0 ;  /* 0x0000000a09007c0c */ /* 0x000fe20008706670 */
[----:B------:R-:W-:Y:S01]  /*6de0*/  ULOP3.LUT UR38, UR38, UR7, URZ, 0x3c, !UPT ;  /* 0x0000000726267292 */ /* 0x000fe2000f8e3c3f */
[----:B------:R-:W-:Y:S01]  /*6df0*/  IMAD.WIDE.U32 R4, R5, UR41, R152 ;  /* 0x0000002905047c25 */ /* 0x000fe2000f8e0098 */
[----:B------:R-:W-:Y:S01]  /*6e00*/  LOP3.LUT R19, R12, R3, R6, 0xfe, !PT ;  /* 0x000000030c137212 */ /* 0x000fe200078efe06 */
[----:B------:R-:W-:Y:S01]  /*6e10*/  UIMAD UR39, UR4, -0x3, UR39 ;  /* 0xfffffffd042778a4 */ /* 0x000fe2000f8e0227 */
[----:B------:R-:W-:Y:S01]  /*6e20*/  IADD3 R3, -R9, UR10, R8 ;  /* 0x0000000a09037c10 */ /* 0x000fe2000fffe108 */
[----:B------:R-:W-:Y:S01]  /*6e30*/  @UP1 ULOP3.LUT UR38, UR38, 0x1, UR4, 0x78, !UPT ;  /* 0x0000000126261892 */ /* 0x000fe2000f8e7804 */
[----:B------:R-:W-:-:S02]  /*6e40*/  VIADD R5, R5, UR6 ;  /* 0x0000000605057c36 */ /* 0x000fc40008000000 */
[----:B------:R-:W-:Y:S02]  /*6e50*/  IMAD.IADD R0, R0, 0x1, -R7 ;  /* 0x0000000100007824 */ /* 0x000fe400078e0a07 */
[----:B------:R-:W-:Y:S02]  /*6e60*/  IMAD.MOV.U32 R22, RZ, RZ, -0x1 ;  /* 0xffffffffff167424 */ /* 0x000fe400078e00ff */
[----:B------:R-:W-:Y:S05]  /*6e70*/  @P0 BRA `(.L_x_36) ;  /* 0x0000008c00080947 */ /* 0x000fea0003800000 */
[----:B------:R-:W0:Y:S01]  /*6e80*/  LDC.64 R20, c[0x0][0x7c8] ;  /* 0x0001f200ff147b82 */ /* 0x000e220000000a00 */
[----:B------:R-:W-:Y:S01]  /*6e90*/  ULDC.64 UR4, c[0x0][0x7c0] ;  /* 0x0001f00000047ab9 */ /* 0x000fe20000000a00 */
[----:B------:R-:W-:Y:S01]  /*6ea0*/  BSSY B0, `(.L_x_36) ;  /* 0x00008bf000007945 */ /* 0x000fe20003800000 */
[-C--:B0-----:R-:W-:Y:S01]  /*6eb0*/  IMAD R6, R13, R20.reuse, RZ ;  /* 0x000000140d067224 */ /* 0x081fe200078e02ff */
[----:B------:R-:W-:Y:S01]  /*6ec0*/  SHF.L.U64.HI R14, R20, 0x3, R21 ;  /* 0x00000003140e7819 */ /* 0x000fe20000010215 */
[----:B------:R-:W-:-:S04]  /*6ed0*/  IMAD.WIDE.U32 R4, R19, R20, R4 ;  /* 0x0000001413047225 */ /* 0x000fc800078e0004 */
[----:B------:R-:W-:Y:S01]  /*6ee0*/  IMAD R11, R19, R21, R6 ;  /* 0x00000015130b7224 */ /* 0x000fe200078e0206 */
[----:B------:R-:W-:Y:S01]  /*6ef0*/  IADD3 R10, P3, R4, UR4, RZ ;  /* 0x00000004040a7c10 */ /* 0x000fe2000ff7e0ff */
[C---:B------:R-:W-:Y:S01]  /*6f00*/  IMAD.SHL.U32 R9, R20.reuse, 0x8, RZ ;  /* 0x0000000814097824 */ /* 0x040fe200078e00ff */
[----:B------:R-:W-:Y:S01]  /*6f10*/  LEA R7, P2, R20, R4, 0x7 ;  /* 0x0000000414077211 */ /* 0x000fe200078438ff */
[----:B------:R-:W-:-:S03]  /*6f20*/  IMAD.IADD R15, R5, 0x1, R11 ;  /* 0x00000001050f7824 */ /* 0x000fc600078e020b */
[----:B------:R-:W-:Y:S02]  /*6f30*/  IADD3 R8, P1, P0, R4, UR4, R9 ;  /* 0x0000000404087c10 */ /* 0x000fe4000f83e009 */
[----:B------:R-:W-:Y:S02]  /*6f40*/  IADD3.X R11, R15, UR5, RZ, P3, !PT ;  /* 0x000000050f0b7c10 */ /* 0x000fe40009ffe4ff */
[----:B-----5:R-:W-:Y:S02]  /*6f50*/  FSETP.NEU.AND P3, PT, R23, RZ, PT ;  /* 0x000000ff1700720b */ /* 0x020fe40003f6d000 */
[----:B------:R-:W-:Y:S02]  /*6f60*/  LEA.HI.X R5, R20, R15, R21, 0x7, P2 ;  /* 0x0000000f14057211 */ /* 0x000fe400010f3c15 */
[C---:B------:R-:W-:Y:S02]  /*6f70*/  IADD3 R6, P2, R7.reuse, UR4, RZ ;  /* 0x0000000407067c10 */ /* 0x040fe4000ff5e0ff */
[----:B------:R-:W-:-:S02]  /*6f80*/  IADD3 R4, P4, P5, R7, UR4, R9 ;  /* 0x0000000407047c10 */ /* 0x000fc4000fd9e009 */
[----:B------:R-:W-:Y:S02]  /*6f90*/  IADD3.X R7, R5, UR5, RZ, P2, !PT ;  /* 0x0000000505077c10 */ /* 0x000fe400097fe4ff */
[--C-:B------:R-:W-:Y:S02]  /*6fa0*/  IADD3.X R9, R15, UR5, R14.reuse, P1, P0 ;  /* 0x000000050f097c10 */ /* 0x100fe40008fe040e */
[----:B------:R-:W-:Y:S01]  /*6fb0*/  IADD3.X R5, R5, UR5, R14, P4, P5 ;  /* 0x0000000505057c10 */ /* 0x000fe2000a7ea40e */
[----:B------:R-:W-:Y:S06]  /*6fc0*/  @!P3 BRA `(.L_x_37) ;  /* 0x0000006800a0b947 */ /* 0x000fec0003800000 */
[----:B------:R-:W0:Y:S01]  /*6fd0*/  LDC.64 R20, c[0x0][0x7b0] ;  /* 0x0001ec00ff147b82 */ /* 0x000e220000000a00 */
[----:B------:R-:W-:Y:S01]  /*6fe0*/  ULDC.64 UR6, c[0x0][0x7b8] ;  /* 0x0001ee0000067ab9 */ /* 0x000fe20000000a00 */
[----:B------:R-:W-:Y:S01]  /*6ff0*/  ISETP.GE.AND P0, PT, R3, 0x1, PT ;  /* 0x000000010300780c */ /* 0x000fe20003f06270 */
[----:B------:R-:W-:Y:S02]  /*7000*/  UIMAD UR4, UR11, UR6, URZ ;  /* 0x000000060b0472a4 */ /* 0x000fe4000f8e023f */
[----:B------:R-:W-:Y:S01]  /*7010*/  IMAD.U32 R155, RZ, RZ, UR6 ;  /* 0x00000006ff9b7e24 */ /* 0x000fe2000f8e00ff */
[----:B------:R-:W-:Y:S01]  /*7020*/  BSSY B1, `(.L_x_38) ;  /* 0x000000e000017945 */ /* 0x000fe20003800000 */
[----:B------:R-:W-:Y:S01]  /*7030*/  ISETP.LT.OR P3, PT, R0, 0x1, !P0 ;  /* 0x000000010000780c */ /* 0x000fe20004761670 */
[----:B------:R-:W-:Y:S01]  /*7040*/  UIMAD UR4, UR41, UR7, UR4 ;  /* 0x00000007290472a4 */ /* 0x000fe2000f8e0204 */
[----:B------:R-:W1:Y:S01]  /*7050*/  LDC.64 R14, c[0x0][0x7a8] ;  /* 0x0001ea00ff0e7b82 */ /* 0x000e620000000a00 */
[----:B------:R-:W-:-:S04]  /*7060*/  IMAD.WIDE.U32 R152, R155, UR41, R152 ;  /* 0x000000299b987c25 */ /* 0x000fc8000f8e0098 */
[----:B------:R-:W-:Y:S02]  /*7070*/  VIADD R153, R153, UR4 ;  /* 0x0000000499997c36 */ /* 0x000fe40008000000 */
[-C--:B0-----:R-:W-:Y:S02]  /*7080*/  IMAD R156, R13, R20.reuse, RZ ;  /* 0x000000140d9c7224 */ /* 0x081fe400078e02ff */
[----:B------:R-:W-:-:S04]  /*7090*/  IMAD.WIDE.U32 R154, R19, R20, R152 ;  /* 0x00000014139a7225 */ /* 0x000fc800078e0098 */
[----:B------:R-:W-:Y:S01]  /*70a0*/  IMAD R156, R19, R21, R156 ;  /* 0x00000015139c7224 */ /* 0x000fe200078e029c */
[----:B-1----:R-:W-:-:S04]  /*70b0*/  IADD3 R154, P1, R154, R14, RZ ;  /* 0x0000000e9a9a7210 */ /* 0x002fc80007f3e0ff */
[--C-:B------:R-:W-:Y:S02]  /*70c0*/  IADD3.X R155, R15, R155, R156.reuse, P1, !PT ;  /* 0x0000009b0f9b7210 */ /* 0x100fe40000ffe49c */
[----:B------:R-:W-:Y:S01]  /*70d0*/  PRMT R156, RZ, 0x7610, R156 ;  /* 0x00007610ff9c7816 */ /* 0x000fe2000000009c */
[----:B------:R-:W-:Y:S06]  /*70e0*/  @P3 BRA `(.L_x_39) ;  /* 0x0000000000043947 */ /* 0x000fec0003800000 */
[----:B------:R0:W5:Y:S02]  /*70f0*/  LDG.E.U8 R156, desc[UR36][R154.64] ;  /* 0x000000249a9c7981 */ /* 0x000164000c1e1100 */
.L_x_39:
[----:B------:R-:W-:Y:S05]  /*7100*/  BSYNC B1 ;  /* 0x0000000000017941 */ /* 0x000fea0003800000 */
.L_x_38:
[----:B-----5:R-:W-:Y:S01]  /*7110*/  LOP3.LUT R156, R156, 0xff, RZ, 0xc0, !PT ;  /* 0x000000ff9c9c7812 */ /* 0x020fe200078ec0ff */
[----:B------:R-:W-:Y:S01]  /*7120*/  BSSY B1, `(.L_x_40) ;  /* 0x000000b000017945 */ /* 0x000fe20003800000 */
[----:B------:R-:W-:Y:S02]  /*7130*/  ISETP.LT.OR P2, PT, R0, 0x2, !P0 ;  /* 0x000000020000780c */ /* 0x000fe40004741670 */
[----:B------:R-:W-:-:S05]  /*7140*/  F2FP.F16.E4M3.UNPACK_B R156, R156 ;  /* 0x0000009cff9c723e */ /* 0x000fca00020006ff */
[----:B------:R-:W-:-:S05]  /*7150*/  HADD2.F32 R156, -RZ, R156.H0_H0 ;  /* 0x2000009cff9c7230 */ /* 0x000fca0000004100 */
[----:B------:R-:W-:-:S04]  /*7160*/  FMUL R157, R156, R23 ;  /* 0x000000179c9d7220 */ /* 0x000fc80000400000 */
[----:B------:R-:W-:Y:S01]  /*7170*/  FFMA R157, R88, R160, R157 ;  /* 0x000000a0589d7223 */ /* 0x000fe2000000009d */
[----:B------:R-:W-:-:S04]  /*7180*/  PRMT R88, RZ, 0x7610, R88 ;  /* 0x00007610ff587816 */ /* 0x000fc80000000058 */
[----:B------:R-:W-:-:S05]  /*7190*/  F2FP.SATFINITE.E4M3.F32.PACK_AB_MERGE_C R157, RZ, R157, RZ ;  /* 0x0000009dff9d723e */ /* 0x000fca00048070ff */
[----:B------:R1:W-:Y:S01]  /*71a0*/  @!P3 STG.E.U8 desc[UR36][R10.64], R157 ;  /* 0x0000009d0a00b986 */ /* 0x0003e2000c101124 */
[----:B------:R-:W-:Y:S05]  /*71b0*/  @P2 BRA `(.L_x_41) ;  /* 0x0000000000042947 */ /* 0x000fea0003800000 */
[----:B------:R2:W5:Y:S02]  /*71c0*/  LDG.E.U8 R88, desc[UR36][R154.64+0x1] ;  /* 0x000001249a587981 */ /* 0x000564000c1e1100 */
.L_x_41:
[----:B------:R-:W-:Y:S05]  /*71d0*/  BSYNC B1 ;  /* 0x0000000000017941 */ /* 0x000fea0003800000 */
.L_x_40:
[----:B-----5:R-:W-:Y:S01]  /*71e0*/  LOP3.LUT R88, R88, 0xff, RZ, 0xc0, !PT ;  /* 0x000000ff58587812 */ /* 0x020fe200078ec0ff */
[----:B------:R-:W-:Y:S01]  /*71f0*/  BSSY B1, `(.L_x_42) ;  /* 0x0000013000017945 */ /* 0x000fe20003800000 */
[----:B------:R-:W-:Y:S02]  /*7200*/  IADD3 R159, P1, R19, 0x8, RZ ;  /* 0x00000008139f7810 */ /* 0x000fe40007f3e0ff */
[----:B------:R-:W-:-:S03]  /*7210*/  F2FP.F16.E4M3.UNPACK_B R88, R88 ;  /* 0x00000058ff58723e */ /* 0x000fc600020006ff */
[----:B-1----:R-:W-:Y:S01]  /*7220*/  IMAD.X R157, RZ, RZ, R13, P1 ;  /* 0x000000ffff9d7224 */ /* 0x002fe200008e060d */
[----:B------:R-:W-:Y:S01]  /*7230*/  ISETP.GE.AND P1, PT, R3, 0x9, PT ;  /* 0x000000090300780c */ /* 0x000fe20003f26270 */
[----:B------:R-:W-:Y:S02]  /*7240*/  HADD2.F32 R88, -RZ, R88.H0_H0 ;  /* 0x20000058ff587230 */ /* 0x000fe40000004100 */
[-C--:B------:R-:W-:Y:S01]  /*7250*/  IMAD R158, R157, R20.reuse, RZ ;  /* 0x000000149d9e7224 */ /* 0x080fe200078e02ff */
[----:B------:R-:W-:Y:S01]  /*7260*/  ISETP.LT.OR P4, PT, R0, 0x1, !P1 ;  /* 0x000000010000780c */ /* 0x000fe20004f81670 */
[----:B------:R-:W-:-:S04]  /*7270*/  IMAD.WIDE.U32 R156, R159, R20, R152 ;  /* 0x000000149f9c7225 */ /* 0x000fc800078e0098 */
[----:B------:R-:W-:Y:S01]  /*7280*/  FMUL R88, R88, R23 ;  /* 0x0000001758587220 */ /* 0x000fe20000400000 */
[----:B------:R-:W-:-:S03]  /*7290*/  IMAD R158, R159, R21, R158 ;  /* 0x000000159f9e7224 */ /* 0x000fc600078e029e */
[----:B------:R-:W-:Y:S01]  /*72a0*/  FFMA R89, R89, R160, R88 ;  /* 0x000000a059597223 */ /* 0x000fe20000000058 */
[----:B------:R-:W-:Y:S02]  /*72b0*/  IADD3 R88, P3, R156, R14, RZ ;  /* 0x0000000e9c587210 */ /* 0x000fe40007f7e0ff */
[----:B------:R-:W-:Y:S02]  /*72c0*/  PRMT R156, RZ, 0x7610, R156 ;  /* 0x00007610ff9c7816 */ /* 0x000fe4000000009c */
[----:B------:R-:W-:Y:S02]  /*72d0*/  F2FP.SATFINITE.E4M3.F32.PACK_AB_MERGE_C R159, RZ, R89, RZ ;  /* 0x00000059ff9f723e */ /* 0x000fe400048070ff */
[----:B------:R-:W-:-:S03]  /*72e0*/  IADD3.X R89, R15, R157, R158, P3, !PT ;  /* 0x0000009d0f597210 */ /* 0x000fc60001ffe49e */
[----:B------:R1:W-:Y:S01]  /*72f0*/  @!P2 STG.E.U8 desc[UR36][R10.64+0x1], R159 ;  /* 0x0000019f0a00a986 */ /* 0x0003e2000c101124 */
[----:B------:R-:W-:Y:S05]  /*7300*/  @P4 BRA `(.L_x_43) ;  /* 0x0000000000044947 */ /* 0x000fea0003800000 */
[----:B------:R3:W5:Y:S02]  /*7310*/  LDG.E.U8 R156, desc[UR36][R88.64] ;  /* 0x00000024589c7981 */ /* 0x000764000c1e1100 */
.L_x_43:
[----:B------:R-:W-:Y:S05]  /*7320*/  BSYNC B1 ;  /* 0x0000000000017941 */ /* 0x000fea0003800000 */
.L_x_42:
        /* <DEDUP_REMOVED lines=12> */
.L_x_45:
[----:B------:R-:W-:Y:S05]  /*73f0*/  BSYNC B1 ;  /* 0x0000000000017941 */ /* 0x000fea0003800000 */
.L_x_44:
[----:B-----5:R-:W-:Y:S01]  /*7400*/  LOP3.LUT R90, R90, 0xff, RZ, 0xc0, !PT ;  /* 0x000000ff5a5a7812 */ /* 0x020fe200078ec0ff */
[----:B------:R-:W-:Y:S01]  /*7410*/  BSSY B1, `(.L_x_46) ;  /* 0x000000b000017945 */ /* 0x000fe20003800000 */
[----:B------:R-:W-:Y:S02]  /*7420*/  ISETP.LT.OR P3, PT, R0, 0x9, !P0 ;  /* 0x000000090000780c */ /* 0x000fe40004761670 */
[----:B------:R-:W-:-:S05]  /*7430*/  F2FP.F16.E4M3.UNPACK_B R90, R90 ;  /* 0x0000005aff5a723e */ /* 0x000fca00020006ff */
[----:B------:R-:W-:-:S05]  /*7440*/  HADD2.F32 R90, -RZ, R90.H0_H0 ;  /* 0x2000005aff5a7230 */ /* 0x000fca0000004100 */
[----:B------:R-:W-:-:S04]  /*7450*/  FMUL R90, R90, R23 ;  /* 0x000000175a5a7220 */ /* 0x000fc80000400000 */
[----:B------:R-:W-:-:S05]  /*7460*/  FFMA R90, R91, R160, R90 ;  /* 0x000000a05b5a7223 */ /* 0x000fca000000005a */
[----:B------:R-:W-:Y:S02]  /*7470*/  F2FP.SATFINITE.E4M3.F32.PACK_AB_MERGE_C R91, RZ, R90, RZ ;  /* 0x0000005aff5b723e */ /* 0x000fe400048070ff */
[----:B------:R-:W-:-:S03]  /*7480*/  PRMT R90, RZ, 0x7610, R90 ;  /* 0x00007610ff5a7816 */ /* 0x000fc6000000005a */
[----:B------:R0:W-:Y:S01]  /*7490*/  @!P2 STG.E.U8 desc[UR36][R8.64+0x1], R91 ;  /* 0x0000015b0800a986 */ /* 0x0001e2000c101124 */
[----:B------:R-:W-:Y:S05]  /*74a0*/  @P3 BRA `(.L_x_47) ;  /* 0x0000000000043947 */ /* 0x000fea0003800000 */
[----:B------:R0:W5:Y:S02]  /*74b0*/  LDG.E.U8 R90, desc[UR36][R154.64+0x8] ;  /* 0x000008249a5a7981 */ /* 0x000164000c1e1100 */
.L_x_47:
[----:B------:R-:W-:Y:S05]  /*74c0*/  BSYNC B1 ;  /* 0x0000000000017941 */ /* 0x000fea0003800000 */
.L_x_46:
[----:B-----5:R-:W-:Y:S01]  /*74d0*/  LOP3.LUT R90, R90, 0xff, RZ, 0xc0, !PT ;  /* 0x000000ff5a5a7812 */ /* 0x020fe200078ec0ff */
[----:B------:R-:W-:Y:S01]  /*74e0*/  BSSY B1, `(.L_x_48) ;  /* 0x000000b000017945 */ /* 0x000fe20003800000 */
[----:B------:R-:W-:Y:S02]  /*74f0*/  ISETP.LT.OR P2, PT, R0, 0xa, !P0 ;  /* 0x0000000a0000780c */ /* 0x000fe40004741670 */
[----:B------:R-:W-:-:S05]  /*7500*/  F2FP.F16.E4M3.UNPACK_B R90, R90 ;  /* 0x0000005aff5a723e */ /* 0x000fca00020006ff */
[----:B------:R-:W-:-:S05]  /*7510*/  HADD2.F32 R90, -RZ, R90.H0_H0 ;  /* 0x2000005aff5a7230 */ /* 0x000fca0000004100 */
[----:B0-----:R-:W-:Y:S01]  /*7520*/  FMUL R91, R90, R23 ;  /* 0x000000175a5b7220 */ /* 0x001fe20000400000 */
[----:B------:R-:W-:-:S03]  /*7530*/  PRMT R90, RZ, 0x7610, R90 ;  /* 0x00007610ff5a7816 */ /* 0x000fc6000000005a */
[----:B------:R-:W-:-:S05]  /*7540*/  FFMA R91, R92, R160, R91 ;  /* 0x000000a05c5b7223 */ /* 0x000fca000000005b */
[----:B------:R-:W-:-:S05]  /*7550*/  F2FP.SATFINITE.E4M3.F32.PACK_AB_MERGE_C R91, RZ, R91, RZ ;  /* 0x0000005bff5b723e */ /* 0x000fca00048070ff */
[----:B------:R0:W-:Y:S01]  /*7560*/  @!P3 STG.E.U8 desc[UR36][R10.64+0x8], R91 ;  /* 0x0000085b0a00b986 */ /* 0x0001e2000c101124 */
[----:B------:R-:W-:Y:S05]  /*7570*/  @P2 BRA `(.L_x_49) ;  /* 0x0000000000042947 */ /* 0x000fea0003800000 */
[----:B------:R0:W5:Y:S02]  /*7580*/  LDG.E.U8 R90, desc[UR36][R154.64+0x9] ;  /* 0x000009249a5a7981 */ /* 0x000164000c1e1100 */
.L_x_49:
[----:B------:R-:W-:Y:S05]  /*7590*/  BSYNC B1 ;  /* 0x0000000000017941 */ /* 0x000fea0003800000 */
.L_x_48:
[----:B-----5:R-:W-:Y:S01]  /*75a0*/  LOP3.LUT R90, R90, 0xff, RZ, 0xc0, !PT ;  /* 0x000000ff5a5a7812 */ /* 0x020fe200078ec0ff */
[----:B------:R-:W-:Y:S01]  /*75b0*/  BSSY B1, `(.L_x_50) ;  /* 0x000000b000017945 */ /* 0x000fe20003800000 */
[----:B------:R-:W-:Y:S02]  /*75c0*/  ISETP.LT.OR P3, PT, R0, 0x9, !P1 ;  /* 0x000000090000780c */ /* 0x000fe40004f61670 */
[----:B------:R-:W-:-:S05]  /*75d0*/  F2FP.F16.E4M3.UNPACK_B R90, R90 ;  /* 0x0000005aff5a723e */ /* 0x000fca00020006ff */
[----:B------:R-:W-:-:S05]  /*75e0*/  HADD2.F32 R90, -RZ, R90.H0_H0 ;  /* 0x2000005aff5a7230 */ /* 0x000fca0000004100 */
[----:B------:R-:W-:-:S04]  /*75f0*/  FMUL R90, R90, R23 ;  /* 0x000000175a5a7220 */ /* 0x000fc80000400000 */
[----:B------:R-:W-:-:S05]  /*7600*/  FFMA R90, R93, R160, R90 ;  /* 0x000000a05d5a7223 */ /* 0x000fca000000005a */
[----:B0-----:R-:W-:Y:S02]  /*7610*/  F2FP.SATFINITE.E4M3.F32.PACK_AB_MERGE_C R91, RZ, R90, RZ ;  /* 0x0000005aff5b723e */ /* 0x001fe400048070ff */
[----:B------:R-:W-:-:S03]  /*7620*/  PRMT R90, RZ, 0x7610, R90 ;  /* 0x00007610ff5a7816 */ /* 0x000fc6000000005a */
[----:B------:R0:W-:Y:S01]  /*7630*/  @!P2 STG.E.U8 desc[UR36][R10.64+0x9], R91 ;  /* 0x0000095b0a00a986 */ /* 0x0001e2000c101124 */
[----:B------:R-:W-:Y:S05]  /*7640*/  @P3 BRA `(.L_x_51) ;  /* 0x0000000000043947 */ /* 0x000fea0003800000 */
[----:B------:R0:W5:Y:S02]  /*7650*/  LDG.E.U8 R90, desc[UR36][R88.64+0x8] ;  /* 0x00000824585a7981 */ /* 0x000164000c1e1100 */
.L_x_51:
[----:B------:R-:W-:Y:S05]  /*7660*/  BSYNC B1 ;  /* 0x0000000000017941 */ /* 0x000fea0003800000 */
.L_x_50:
        /* <DEDUP_REMOVED lines=12> */
.L_x_53:
[----:B------:R-:W-:Y:S05]  /*7730*/  BSYNC B1 ;  /* 0x0000000000017941 */ /* 0x000fea0003800000 */
.L_x_52:
        /* <DEDUP_REMOVED lines=12> */
.L_x_55:
[----:B------:R-:W-:Y:S05]  /*7800*/  BSYNC B1 ;  /* 0x0000000000017941 */ /* 0x000fea0003800000 */
.L_x_54:
        /* <DEDUP_REMOVED lines=12> */
.L_x_57:
[----:B------:R-:W-:Y:S05]  /*78d0*/  BSYNC B1 ;  /* 0x0000000000017941 */ /* 0x000fea0003800000 */
.L_x_56:
        /* <DEDUP_REMOVED lines=12> */
.L_x_59:
[----:B------:R-:W-:Y:S05]  /*79a0*/  BSYNC B1 ;  /* 0x0000000000017941 */ /* 0x000fea0003800000 */
.L_x_58:
        /* <DEDUP_REMOVED lines=12> */
.L_x_61:
[----:B------:R-:W-:Y:S05]  /*7a70*/  BSYNC B1 ;  /* 0x0000000000017941 */ /* 0x000fea0003800000 */
.L_x_60:
        /* <DEDUP_REMOVED lines=12> */
.L_x_63:
[----:B------:R-:W-:Y:S05]  /*7b40*/  BSYNC B1 ;  /* 0x0000000000017941 */ /* 0x000fea0003800000 */
.L_x_62:
        /* <DEDUP_REMOVED lines=12> */
.L_x_65:
[----:B------:R-:W-:Y:S05]  /*7c10*/  BSYNC B1 ;  /* 0x0000000000017941 */ /* 0x000fea0003800000 */
.L_x_64:
        /* <DEDUP_REMOVED lines=12> */
.L_x_67:
[----:B------:R-:W-:Y:S05]  /*7ce0*/  BSYNC B1 ;  /* 0x0000000000017941 */ /* 0x000fea0003800000 */
.L_x_66:
        /* <DEDUP_REMOVED lines=12> */
.L_x_69:
[----:B------:R-:W-:Y:S05]  /*7db0*/  BSYNC B1 ;  /* 0x0000000000017941 */ /* 0x000fea0003800000 */
.L_x_68:
        /* <DEDUP_REMOVED lines=12> */
.L_x_71:
[----:B------:R-:W-:Y:S05]  /*7e80*/  BSYNC B1 ;  /* 0x0000000000017941 */ /* 0x000fea0003800000 */
.L_x_70:
        /* <DEDUP_REMOVED lines=12> */
.L_x_73:
[----:B------:R-:W-:Y:S05]  /*7f50*/  BSYNC B1 ;  /* 0x0000000000017941 */ /* 0x000fea0003800000 */
.L_x_72:
        /* <DEDUP_REMOVED lines=12> */
.L_x_75:
[----:B------:R-:W-:Y:S05]  /*8020*/  BSYNC B1 ;  /* 0x0000000000017941 */ /* 0x000fea0003800000 */
.L_x_74:
        /* <DEDUP_REMOVED lines=12> */
.L_x_77:
[----:B------:R-:W-:Y:S05]  /*80f0*/  BSYNC B1 ;  /* 0x0000000000017941 */ /* 0x000fea0003800000 */
.L_x_76:
        /* <DEDUP_REMOVED lines=12> */
.L_x_79:
[----:B------:R-:W-:Y:S05]  /*81c0*/  BSYNC B1 ;  /* 0x0000000000017941 */ /* 0x000fea0003800000 */
.L_x_78:
        /* <DEDUP_REMOVED lines=12> */
.L_x_81:
[----:B------:R-:W-:Y:S05]  /*8290*/  BSYNC B1 ;  /* 0x0000000000017941 */ /* 0x000fea0003800000 */
.L_x_80:
        /* <DEDUP_REMOVED lines=12> */
.L_x_83:
[----:B------:R-:W-:Y:S05]  /*8360*/  BSYNC B1 ;  /* 0x0000000000017941 */ /* 0x000fea0003800000 */
.L_x_82:
        /* <DEDUP_REMOVED lines=12> */
.L_x_85:
[----:B------:R-:W-:Y:S05]  /*8430*/  BSYNC B1 ;  /* 0x0000000000017941 */ /* 0x000fea0003800000 */
.L_x_84:
        /* <DEDUP_REMOVED lines=12> */
.L_x_87:
[----:B------:R-:W-:Y:S05]  /*8500*/  BSYNC B1 ;  /* 0x0000000000017941 */ /* 0x000fea0003800000 */
.L_x_86:
        /* <DEDUP_REMOVED lines=12> */
.L_x_89:
[----:B------:R-:W-:Y:S05]  /*85d0*/  BSYNC B1 ;  /* 0x0000000000017941 */ /* 0x000fea0003800000 */
.L_x_88:
        /* <DEDUP_REMOVED lines=12> */
.L_x_91:
[----:B------:R-:W-:Y:S05]  /*86a0*/  BSYNC B1 ;  /* 0x0000000000017941 */ /* 0x000fea0003800000 */
.L_x_90:
        /* <DEDUP_REMOVED lines=12> */
.L_x_93:
[----:B------:R-:W-:Y:S05]  /*8770*/  BSYNC B1 ;  /* 0x0000000000017941 */ /* 0x000fea0003800000 */
.L_x_92:
        /* <DEDUP_REMOVED lines=12> */
.L_x_95:
[----:B------:R-:W-:Y:S05]  /*8840*/  BSYNC B1 ;  /* 0x0000000000017941 */ /* 0x000fea0003800000 */
.L_x_94:
        /* <DEDUP_REMOVED lines=12> */
.L_x_97:
[----:B------:R-:W-:Y:S05]  /*8910*/  BSYNC B1 ;  /* 0x0000000000017941 */ /* 0x000fea0003800000 */
.L_x_96:
        /* <DEDUP_REMOVED lines=12> */
.L_x_99:
[----:B------:R-:W-:Y:S05]  /*89e0*/  BSYNC B1 ;  /* 0x0000000000017941 */ /* 0x000fea0003800000 */
.L_x_98:
        /* <DEDUP_REMOVED lines=12> */
.L_x_101:
[----:B------:R-:W-:Y:S05]  /*8ab0*/  BSYNC B1 ;  /* 0x0000000000017941 */ /* 0x000fea0003800000 */
.L_x_100:
        /* <DEDUP_REMOVED lines=12> */
.L_x_103:
[----:B------:R-:W-:Y:S05]  /*8b80*/  BSYNC B1 ;  /* 0x0000000000017941 */ /* 0x000fea0003800000 */
.L_x_102:
        /* <DEDUP_REMOVED lines=12> */
.L_x_105:
[----:B------:R-:W-:Y:S05]  /*8c50*/  BSYNC B1 ;  /* 0x0000000000017941 */ /* 0x000fea0003800000 */
.L_x_104:
        /* <DEDUP_REMOVED lines=12> */
.L_x_107:
[----:B------:R-:W-:Y:S05]  /*8d20*/  BSYNC B1 ;  /* 0x0000000000017941 */ /* 0x000fea0003800000 */
.L_x_106:
        /* <DEDUP_REMOVED lines=12> */
.L_x_109:
[----:B------:R-:W-:Y:S05]  /*8df0*/  BSYNC B1 ;  /* 0x0000000000017941 */ /* 0x000fea0003800000 */
.L_x_108:
        /* <DEDUP_REMOVED lines=12> */
.L_x_111:
[----:B------:R-:W-:Y:S05]  /*8ec0*/  BSYNC B1 ;  /* 0x0000000000017941 */ /* 0x000fea0003800000 */
.L_x_110:
        /* <DEDUP_REMOVED lines=12> */
.L_x_113:
[----:B------:R-:W-:Y:S05]  /*8f90*/  BSYNC B1 ;  /* 0x0000000000017941 */ /* 0x000fea0003800000 */
.L_x_112:
        /* <DEDUP_REMOVED lines=12> */
.L_x_115:
[----:B------:R-:W-:Y:S05]  /*9060*/  BSYNC B1 ;  /* 0x0000000000017941 */ /* 0x000fea0003800000 */
.L_x_114:
        /* <DEDUP_REMOVED lines=12> */
.L_x_117:
[----:B------:R-:W-:Y:S05]  /*9130*/  BSYNC B1 ;  /* 0x0000000000017941 */ /* 0x000fea0003800000 */
.L_x_116:
        /* <DEDUP_REMOVED lines=12> */
.L_x_119:
[----:B------:R-:W-:Y:S05]  /*9200*/  BSYNC B1 ;  /* 0x0000000000017941 */ /* 0x000fea0003800000 */
.L_x_118:
        /* <DEDUP_REMOVED lines=12> */
.L_x_121:
[----:B------:R-:W-:Y:S05]  /*92d0*/  BSYNC B1 ;  /* 0x0000000000017941 */ /* 0x000fea0003800000 */
.L_x_120:
        /* <DEDUP_REMOVED lines=12> */
.L_x_123:
[----:B------:R-:W-:Y:S05]  /*93a0*/  BSYNC B1 ;  /* 0x0000000000017941 */ /* 0x000fea0003800000 */
.L_x_122:
        /* <DEDUP_REMOVED lines=12> */
.L_x_125:
[----:B------:R-:W-:Y:S05]  /*9470*/  BSYNC B1 ;  /* 0x0000000000017941 */ /* 0x000fea0003800000 */
.L_x_124:
        /* <DEDUP_REMOVED lines=12> */
.L_x_127:
[----:B------:R-:W-:Y:S05]  /*9540*/  BSYNC B1 ;  /* 0x0000000000017941 */ /* 0x000fea0003800000 */
.L_x_126:
        /* <DEDUP_REMOVED lines=12> */
.L_x_129:
[----:B------:R-:W-:Y:S05]  /*9610*/  BSYNC B1 ;  /* 0x0000000000017941 */ /* 0x000fea0003800000 */
.L_x_128:
        /* <DEDUP_REMOVED lines=12> */
.L_x_131:
[----:B------:R-:W-:Y:S05]  /*96e0*/  BSYNC B1 ;  /* 0x0000000000017941 */ /* 0x000fea0003800000 */
.L_x_130:
        /* <DEDUP_REMOVED lines=12> */
.L_x_133:
[----:B------:R-:W-:Y:S05]  /*97b0*/  BSYNC B1 ;  /* 0x0000000000017941 */ /* 0x000fea0003800000 */
.L_x_132:
        /* <DEDUP_REMOVED lines=12> */
.L_x_135:
[----:B------:R-:W-:Y:S05]  /*9880*/  BSYNC B1 ;  /* 0x0000000000017941 */ /* 0x000fea0003800000 */
.L_x_134:
        /* <DEDUP_REMOVED lines=12> */
.L_x_137:
[----:B------:R-:W-:Y:S05]  /*9950*/  BSYNC B1 ;  /* 0x0000000000017941 */ /* 0x000fea0003800000 */
.L_x_136:
        /* <DEDUP_REMOVED lines=12> */
.L_x_139:
[----:B------:R-:W-:Y:S05]  /*9a20*/  BSYNC B1 ;  /* 0x0000000000017941 */ /* 0x000fea0003800000 */
.L_x_138:
        /* <DEDUP_REMOVED lines=12> */
.L_x_141:
[----:B------:R-:W-:Y:S05]  /*9af0*/  BSYNC B1 ;  /* 0x0000000000017941 */ /* 0x000fea0003800000 */
.L_x_140:
        /* <DEDUP_REMOVED lines=12> */
.L_x_143:
[----:B------:R-:W-:Y:S05]  /*9bc0*/  BSYNC B1 ;  /* 0x0000000000017941 */ /* 0x000fea0003800000 */
.L_x_142:
        /* <DEDUP_REMOVED lines=12> */
.L_x_145:
[----:B------:R-:W-:Y:S05]  /*9c90*/  BSYNC B1 ;  /* 0x0000000000017941 */ /* 0x000fea0003800000 */
.L_x_144:
        /* <DEDUP_REMOVED lines=12> */
.L_x_147:
[----:B------:R-:W-:Y:S05]  /*9d60*/  BSYNC B1 ;  /* 0x0000000000017941 */ /* 0x000fea0003800000 */
.L_x_146:
        /* <DEDUP_REMOVED lines=12> */
.L_x_149:
[----:B------:R-:W-:Y:S05]  /*9e30*/  BSYNC B1 ;  /* 0x0000000000017941 */ /* 0x000fea0003800000 */
.L_x_148:
        /* <DEDUP_REMOVED lines=12> */
.L_x_151:
[----:B------:R-:W-:Y:S05]  /*9f00*/  BSYNC B1 ;  /* 0x0000000000017941 */ /* 0x000fea0003800000 */
.L_x_150:
        /* <DEDUP_REMOVED lines=12> */
.L_x_153:
[----:B------:R-:W-:Y:S05]  /*9fd0*/  BSYNC B1 ;  /* 0x0000000000017941 */ /* 0x000fea0003800000 */
.L_x_152:
        /* <DEDUP_REMOVED lines=12> */
.L_x_155:
[----:B------:R-:W-:Y:S05]  /*a0a0*/  BSYNC B1 ;  /* 0x0000000000017941 */ /* 0x000fea0003800000 */
.L_x_154:
        /* <DEDUP_REMOVED lines=12> */
.L_x_157:
[----:B------:R-:W-:Y:S05]  /*a170*/  BSYNC B1 ;  /* 0x0000000000017941 */ /* 0x000fea0003800000 */
.L_x_156:
        /* <DEDUP_REMOVED lines=12> */
.L_x_159:
[----:B------:R-:W-:Y:S05]  /*a240*/  BSYNC B1 ;  /* 0x0000000000017941 */ /* 0x000fea0003800000 */
.L_x_158:
        /* <DEDUP_REMOVED lines=12> */
.L_x_161:
[----:B------:R-:W-:Y:S05]  /*a310*/  BSYNC B1 ;  /* 0x0000000000017941 */ /* 0x000fea0003800000 */
.L_x_160:
        /* <DEDUP_REMOVED lines=12> */
.L_x_163:
[----:B------:R-:W-:Y:S05]  /*a3e0*/  BSYNC B1 ;  /* 0x0000000000017941 */ /* 0x000fea0003800000 */
.L_x_162:
[----:B-----5:R-:W-:Y:S01]  /*a3f0*/  LOP3.LUT R90, R90, 0xff, RZ, 0xc0, !PT ;  /* 0x000000ff5a5a7812 */ /* 0x020fe200078ec0ff */
[----:B------:R-:W-:Y:S01]  /*a400*/  BSSY B1, `(.L_x_164) ;  /* 0x000000b000017945 */ /* 0x000fe20003800000 */
[----:B------:R-:W-:Y:S02]  /*a410*/  ISETP.LT.OR P1, PT, R0, 0x7a, !P1 ;  /* 0x0000007a0000780c */ /* 0x000fe40004f21670 */
[----:B------:R-:W-:Y:S02]  /*a420*/  F2FP.F16.E4M3.UNPACK_B R90, R90 ;  /* 0x0000005aff5a723e */ /* 0x000fe400020006ff */
[----:B01----:R-:W-:-:S03]  /*a430*/  PRMT R10, RZ, 0x7610, R10 ;  /* 0x00007610ff0a7816 */ /* 0x003fc6000000000a */
[----:B------:R-:W-:-:S05]  /*a440*/  HADD2.F32 R90, -RZ, R90.H0_H0 ;  /* 0x2000005aff5a7230 */ /* 0x000fca0000004100 */
[----:B------:R-:W-:-:S04]  /*a450*/  FMUL R11, R90, R23 ;  /* 0x000000175a0b7220 */ /* 0x000fc80000400000 */
[----:B------:R-:W-:-:S05]  /*a460*/  FFMA R11, R150, R160, R11 ;  /* 0x000000a0960b7223 */ /* 0x000fca000000000b */
[----:B------:R-:W-:-:S05]  /*a470*/  F2FP.SATFINITE.E4M3.F32.PACK_AB_MERGE_C R11, RZ, R11, RZ ;  /* 0x0000000bff0b723e */ /* 0x000fca00048070ff */
[----:B------:R0:W-:Y:S01]  /*a480*/  @!P2 STG.E.U8 desc[UR36][R8.64+0x78], R11 ;  /* 0x0000780b0800a986 */ /* 0x0001e2000c101124 */
[----:B------:R-:W-:Y:S05]  /*a490*/  @P1 BRA `(.L_x_165) ;  /* 0x0000000000041947 */ /* 0x000fea0003800000 */
[----:B------:R1:W5:Y:S02]  /*a4a0*/  LDG.E.U8 R10, desc[UR36][R88.64+0x79] ;  /* 0x00007924580a7981 */ /* 0x000364000c1e1100 */
.L_x_165:
[----:B------:R-:W-:Y:S05]  /*a4b0*/  BSYNC B1 ;  /* 0x0000000000017941 */ /* 0x000fea0003800000 */
.L_x_164:
[----:B-----5:R-:W-:Y:S01]  /*a4c0*/  LOP3.LUT R10, R10, 0xff, RZ, 0xc0, !PT ;  /* 0x000000ff0a0a7812 */ /* 0x020fe200078ec0ff */
[----:B------:R-:W-:Y:S01]  /*a4d0*/  BSSY B1, `(.L_x_166) ;  /* 0x0000013000017945 */ /* 0x000fe20003800000 */
[----:B-1-3--:R-:W-:Y:S02]  /*a4e0*/  IADD3 R89, P0, R19, 0x80, RZ ;  /* 0x0000008013597810 */ /* 0x00afe40007f1e0ff */
[----:B------:R-:W-:-:S03]  /*a4f0*/  F2FP.F16.E4M3.UNPACK_B R10, R10 ;  /* 0x0000000aff0a723e */ /* 0x000fc600020006ff */
[----:B0-----:R-:W-:Y:S01]  /*a500*/  IMAD.X R11, RZ, RZ, R13, P0 ;  /* 0x000000ffff0b7224 */ /* 0x001fe200000e060d */
[----:B------:R-:W-:Y:S01]  /*a510*/  ISETP.GE.AND P0, PT, R3, 0x81, PT ;  /* 0x000000810300780c */ /* 0x000fe20003f06270 */
[----:B------:R-:W-:Y:S02]  /*a520*/  HADD2.F32 R10, -RZ, R10.H0_H0 ;  /* 0x2000000aff0a7230 */ /* 0x000fe40000004100 */
[-C--:B------:R-:W-:Y:S01]  /*a530*/  IMAD R90, R11, R20.reuse, RZ ;  /* 0x000000140b5a7224 */ /* 0x080fe200078e02ff */
[----:B------:R-:W-:Y:S02]  /*a540*/  ISETP.LT.OR P3, PT, R0, 0x1, !P0 ;  /* 0x000000010000780c */ /* 0x000fe40004761670 */
[----:B------:R-:W-:Y:S01]  /*a550*/  FMUL R88, R10, R23 ;  /* 0x000000170a587220 */ /* 0x000fe20000400000 */
[----:B------:R-:W-:-:S04]  /*a560*/  IMAD.WIDE.U32 R10, R89, R20, R152 ;  /* 0x00000014590a7225 */ /* 0x000fc800078e0098 */
[----:B------:R-:W-:Y:S01]  /*a570*/  FFMA R88, R151, R160, R88 ;  /* 0x000000a097587223 */ /* 0x000fe20000000058 */
[----:B------:R-:W-:Y:S01]  /*a580*/  IMAD R90, R89, R21, R90 ;  /* 0x00000015595a7224 */ /* 0x000fe200078e025a */
[----:B------:R-:W-:-:S03]  /*a590*/  IADD3 R10, P2, R10, R14, RZ ;  /* 0x0000000e0a0a7210 */ /* 0x000fc60007f5e0ff */
[----:B------:R-:W-:Y:S02]  /*a5a0*/  F2FP.SATFINITE.E4M3.F32.PACK_AB_MERGE_C R89, RZ, R88, RZ ;  /* 0x00000058ff59723e */ /* 0x000fe400048070ff */
[----:B------:R-:W-:Y:S02]  /*a5b0*/  IADD3.X R11, R15, R11, R90, P2, !PT ;  /* 0x0000000b0f0b7210 */ /* 0x000fe400017fe45a */
[----:B------:R-:W-:Y:S01]  /*a5c0*/  PRMT R88, RZ, 0x7610, R88 ;  /* 0x00007610ff587816 */ /* 0x000fe20000000058 */
[----:B------:R0:W-:Y:S01]  /*a5d0*/  @!P1 STG.E.U8 desc[UR36][R8.64+0x79], R89 ;  /* 0x0000795908009986 */ /* 0x0001e2000c101124 */
[----:B------:R-:W-:Y:S05]  /*a5e0*/  @P3 BRA `(.L_x_167) ;  /* 0x0000000000043947 */ /* 0x000fea0003800000 */
[----:B------:R1:W5:Y:S02]  /*a5f0*/  LDG.E.U8 R88, desc[UR36][R10.64] ;  /* 0x000000240a587981 */ /* 0x000364000c1e1100 */
.L_x_167:
[----:B------:R-:W-:Y:S05]  /*a600*/  BSYNC B1 ;  /* 0x0000000000017941 */ /* 0x000fea0003800000 */
.L_x_166:
[----:B-----5:R-:W-:Y:S01]  /*a610*/  LOP3.LUT R88, R88, 0xff, RZ, 0xc0, !PT ;  /* 0x000000ff58587812 */ /* 0x020fe200078ec0ff */
[----:B------:R-:W-:Y:S01]  /*a620*/  BSSY B1, `(.L_x_168) ;  /* 0x000000b000017945 */ /* 0x000fe20003800000 */
[----:B------:R-:W-:Y:S02]  /*a630*/  ISETP.LT.OR P2, PT, R0, 0x2, !P0 ;  /* 0x000000020000780c */ /* 0x000fe40004741670 */
[----:B------:R-:W-:Y:S02]  /*a640*/  F2FP.F16.E4M3.UNPACK_B R88, R88 ;  /* 0x00000058ff58723e */ /* 0x000fe400020006ff */
[----:B0---4-:R-:W-:-:S03]  /*a650*/  PRMT R8, RZ, 0x7610, R8 ;  /* 0x00007610ff087816 */ /* 0x011fc60000000008 */
[----:B------:R-:W-:-:S05]  /*a660*/  HADD2.F32 R88, -RZ, R88.H0_H0 ;  /* 0x20000058ff587230 */ /* 0x000fca0000004100 */
[----:B------:R-:W-:-:S04]  /*a670*/  FMUL R9, R88, R23 ;  /* 0x0000001758097220 */ /* 0x000fc80000400000 */
[----:B------:R-:W-:-:S05]  /*a680*/  FFMA R9, R24, R160, R9 ;  /* 0x000000a018097223 */ /* 0x000fca0000000009 */
[----:B------:R-:W-:-:S05]  /*a690*/  F2FP.SATFINITE.E4M3.F32.PACK_AB_MERGE_C R9, RZ, R9, RZ ;  /* 0x00000009ff09723e */ /* 0x000fca00048070ff */
[----:B------:R0:W-:Y:S01]  /*a6a0*/  @!P3 STG.E.U8 desc[UR36][R6.64], R9 ;  /* 0x000000090600b986 */ /* 0x0001e2000c101124 */
[----:B------:R-:W-:Y:S05]  /*a6b0*/  @P2 BRA `(.L_x_169) ;  /* 0x0000000000042947 */ /* 0x000fea0003800000 */
[----:B------:R3:W5:Y:S02]  /*a6c0*/  LDG.E.U8 R8, desc[UR36][R10.64+0x1] ;  /* 0x000001240a087981 */ /* 0x000764000c1e1100 */
.L_x_169:
[----:B------:R-:W-:Y:S05]  /*a6d0*/  BSYNC B1 ;  /* 0x0000000000017941 */ /* 0x000fea0003800000 */
.L_x_168:
[----:B-----5:R-:W-:Y:S01]  /*a6e0*/  LOP3.LUT R8, R8, 0xff, RZ, 0xc0, !PT ;  /* 0x000000ff08087812 */ /* 0x020fe200078ec0ff */
[----:B------:R-:W-:Y:S01]  /*a6f0*/  BSSY B1, `(.L_x_170) ;  /* 0x0000013000017945 */ /* 0x000fe20003800000 */
[----:B------:R-:W-:Y:S02]  /*a700*/  IADD3 R19, P1, R19, 0x88, RZ ;  /* 0x0000008813137810 */ /* 0x000fe40007f3e0ff */
[----:B------:R-:W-:-:S03]  /*a710*/  F2FP.F16.E4M3.UNPACK_B R8, R8 ;  /* 0x00000008ff08723e */ /* 0x000fc600020006ff */
[----:B------:R-:W-:Y:S01]  /*a720*/  IMAD.X R13, RZ, RZ, R13, P1 ;  /* 0x000000ffff0d7224 */ /* 0x000fe200008e060d */
[----:B------:R-:W-:Y:S01]  /*a730*/  ISETP.GE.AND P1, PT, R3, 0x89, PT ;  /* 0x000000890300780c */ /* 0x000fe20003f26270 */
[----:B------:R-:W-:Y:S01]  /*a740*/  HADD2.F32 R8, -RZ, R8.H0_H0 ;  /* 0x20000008ff087230 */ /* 0x000fe20000004100 */
[----:B------:R-:W-:Y:S01]  /*a750*/  PRMT R3, RZ, 0x7610, R3 ;  /* 0x00007610ff037816 */ /* 0x000fe20000000003 */
[-C--:B------:R-:W-:Y:S01]  /*a760*/  IMAD R12, R13, R20.reuse, RZ ;  /* 0x000000140d0c7224 */ /* 0x080fe200078e02ff */
[----:B------:R-:W-:Y:S01]  /*a770*/  ISETP.LT.OR P4, PT, R0, 0x1, !P1 ;  /* 0x000000010000780c */ /* 0x000fe20004f81670 */
[----:B------:R-:W-:-:S04]  /*a780*/  IMAD.WIDE.U32 R152, R19, R20, R152 ;  /* 0x0000001413987225 */ /* 0x000fc800078e0098 */
[----:B------:R-:W-:Y:S01]  /*a790*/  FMUL R8, R8, R23 ;  /* 0x0000001708087220 */ /* 0x000fe20000400000 */
[----:B------:R-:W-:-:S03]  /*a7a0*/  IMAD R12, R19, R21, R12 ;  /* 0x00000015130c7224 */ /* 0x000fc600078e020c */
[----:B------:R-:W-:Y:S01]  /*a7b0*/  FFMA R8, R25, R160, R8 ;  /* 0x000000a019087223 */ /* 0x000fe20000000008 */
[----:B------:R-:W-:-:S04]  /*a7c0*/  IADD3 R14, P3, R152, R14, RZ ;  /* 0x0000000e980e7210 */ /* 0x000fc80007f7e0ff */
[----:B0-----:R-:W-:Y:S02]  /*a7d0*/  F2FP.SATFINITE.E4M3.F32.PACK_AB_MERGE_C R9, RZ, R8, RZ ;  /* 0x00000008ff09723e */ /* 0x001fe400048070ff */
[----:B------:R-:W-:-:S03]  /*a7e0*/  IADD3.X R15, R15, R153, R12, P3, !PT ;  /* 0x000000990f0f7210 */ /* 0x000fc60001ffe40c */
[----:B------:R0:W-:Y:S01]  /*a7f0*/  @!P2 STG.E.U8 desc[UR36][R6.64+0x1], R9 ;  /* 0x000001090600a986 */ /* 0x0001e2000c101124 */
[----:B------:R-:W-:Y:S05]  /*a800*/  @P4 BRA `(.L_x_171) ;  /* 0x0000000000044947 */ /* 0x000fea0003800000 */
[----:B------:R4:W5:Y:S02]  /*a810*/  LDG.E.U8 R3, desc[UR36][R14.64] ;  /* 0x000000240e037981 */ /* 0x000964000c1e1100 */
.L_x_171:
[----:B------:R-:W-:Y:S05]  /*a820*/  BSYNC B1 ;  /* 0x0000000000017941 */ /* 0x000fea0003800000 */
.L_x_170:
        /* <DEDUP_REMOVED lines=12> */
.L_x_173:
[----:B------:R-:W-:Y:S05]  /*a8f0*/  BSYNC B1 ;  /* 0x0000000000017941 */ /* 0x000fea0003800000 */
.L_x_172:
[----:B-----5:R-:W-:Y:S01]  /*a900*/  LOP3.LUT R3, R3, 0xff, RZ, 0xc0, !PT ;  /* 0x000000ff03037812 */ /* 0x020fe200078ec0ff */
[----:B------:R-:W-:Y:S01]  /*a910*/  BSSY B1, `(.L_x_174) ;  /* 0x000000b000017945 */ /* 0x000fe20003800000 */
[----:B------:R-:W-:Y:S02]  /*a920*/  ISETP.LT.OR P3, PT, R0, 0x9, !P0 ;  /* 0x000000090000780c */ /* 0x000fe40004761670 */
[----:B------:R-:W-:-:S05]  /*a930*/  F2FP.F16.E4M3.UNPACK_B R3, R3 ;  /* 0x00000003ff03723e */ /* 0x000fca00020006ff */
[----:B------:R-:W-:Y:S01]  /*a940*/  HADD2.F32 R8, -RZ, R3.H0_H0 ;  /* 0x20000003ff087230 */ /* 0x000fe20000004100 */
[----:B------:R-:W-:-:S04]  /*a950*/  PRMT R3, RZ, 0x7610, R3 ;  /* 0x00007610ff037816 */ /* 0x000fc80000000003 */
[----:B------:R-:W-:-:S04]  /*a960*/  FMUL R8, R8, R23 ;  /* 0x0000001708087220 */ /* 0x000fc80000400000 */
[----:B------:R-:W-:-:S05]  /*a970*/  FFMA R8, R27, R160, R8 ;  /* 0x000000a01b087223 */ /* 0x000fca0000000008 */
[----:B0-----:R-:W-:-:S05]  /*a980*/  F2FP.SATFINITE.E4M3.F32.PACK_AB_MERGE_C R9, RZ, R8, RZ ;  /* 0x00000008ff09723e */ /* 0x001fca00048070ff */
[----:B------:R0:W-:Y:S01]  /*a990*/  @!P2 STG.E.U8 desc[UR36][R4.64+0x1], R9 ;  /* 0x000001090400a986 */ /* 0x0001e2000c101124 */
[----:B------:R-:W-:Y:S05]  /*a9a0*/  @P3 BRA `(.L_x_175) ;  /* 0x0000000000043947 */ /* 0x000fea0003800000 */
[----:B------:R0:W5:Y:S02]  /*a9b0*/  LDG.E.U8 R3, desc[UR36][R10.64+0x8] ;  /* 0x000008240a037981 */ /* 0x000164000c1e1100 */
.L_x_175:
[----:B------:R-:W-:Y:S05]  /*a9c0*/  BSYNC B1 ;  /* 0x0000000000017941 */ /* 0x000fea0003800000 */
.L_x_174:
        /* <DEDUP_REMOVED lines=12> */
.L_x_177:
[----:B------:R-:W-:Y:S05]  /*aa90*/  BSYNC B1 ;  /* 0x0000000000017941 */ /* 0x000fea0003800000 */
.L_x_176:
        /* <DEDUP_REMOVED lines=12> */
.L_x_179:
[----:B------:R-:W-:Y:S05]  /*ab60*/  BSYNC B1 ;  /* 0x0000000000017941 */ /* 0x000fea0003800000 */
.L_x_178:
        /* <DEDUP_REMOVED lines=12> */
.L_x_181:
[----:B------:R-:W-:Y:S05]  /*ac30*/  BSYNC B1 ;  /* 0x0000000000017941 */ /* 0x000fea0003800000 */
.L_x_180:
        /* <DEDUP_REMOVED lines=12> */
.L_x_183:
[----:B------:R-:W-:Y:S05]  /*ad00*/  BSYNC B1 ;  /* 0x0000000000017941 */ /* 0x000fea0003800000 */
.L_x_182:
        /* <DEDUP_REMOVED lines=12> */
.L_x_185:
[----:B------:R-:W-:Y:S05]  /*add0*/  BSYNC B1 ;  /* 0x0000000000017941 */ /* 0x000fea0003800000 */
.L_x_184:
        /* <DEDUP_REMOVED lines=12> */
.L_x_187:
[----:B------:R-:W-:Y:S05]  /*aea0*/  BSYNC B1 ;  /* 0x0000000000017941 */ /* 0x000fea0003800000 */
.L_x_186:
        /* <DEDUP_REMOVED lines=12> */
.L_x_189:
[----:B------:R-:W-:Y:S05]  /*af70*/  BSYNC B1 ;  /* 0x0000000000017941 */ /* 0x000fea0003800000 */
.L_x_188:
        /* <DEDUP_REMOVED lines=12> */
.L_x_191:
[----:B------:R-:W-:Y:S05]  /*b040*/  BSYNC B1 ;  /* 0x0000000000017941 */ /* 0x000fea0003800000 */
.L_x_190:
        /* <DEDUP_REMOVED lines=12> */
.L_x_193:
[----:B------:R-:W-:Y:S05]  /*b110*/  BSYNC B1 ;  /* 0x0000000000017941 */ /* 0x000fea0003800000 */
.L_x_192:
        /* <DEDUP_REMOVED lines=12> */
.L_x_195:
[----:B------:R-:W-:Y:S05]  /*b1e0*/  BSYNC B1 ;  /* 0x0000000000017941 */ /* 0x000fea0003800000 */
.L_x_194:
        /* <DEDUP_REMOVED lines=12> */
.L_x_197:
[----:B------:R-:W-:Y:S05]  /*b2b0*/  BSYNC B1 ;  /* 0x0000000000017941 */ /* 0x000fea0003800000 */
.L_x_196:
        /* <DEDUP_REMOVED lines=12> */
.L_x_199:
[----:B------:R-:W-:Y:S05]  /*b380*/  BSYNC B1 ;  /* 0x0000000000017941 */ /* 0x000fea0003800000 */
.L_x_198:
        /* <DEDUP_REMOVED lines=12> */
.L_x_201:
[----:B------:R-:W-:Y:S05]  /*b450*/  BSYNC B1 ;  /* 0x0000000000017941 */ /* 0x000fea0003800000 */
.L_x_200:
        /* <DEDUP_REMOVED lines=12> */
.L_x_203:
[----:B------:R-:W-:Y:S05]  /*b520*/  BSYNC B1 ;  /* 0x0000000000017941 */ /* 0x000fea0003800000 */
.L_x_202:
        /* <DEDUP_REMOVED lines=12> */
.L_x_205:
[----:B------:R-:W-:Y:S05]  /*b5f0*/  BSYNC B1 ;  /* 0x0000000000017941 */ /* 0x000fea0003800000 */
.L_x_204:
        /* <DEDUP_REMOVED lines=12> */
.L_x_207:
[----:B------:R-:W-:Y:S05]  /*b6c0*/  BSYNC B1 ;  /* 0x0000000000017941 */ /* 0x000fea0003800000 */
.L_x_206:
        /* <DEDUP_REMOVED lines=12> */
.L_x_209:
[----:B------:R-:W-:Y:S05]  /*b790*/  BSYNC B1 ;  /* 0x0000000000017941 */ /* 0x000fea0003800000 */
.L_x_208:
        /* <DEDUP_REMOVED lines=12> */
.L_x_211:
[----:B------:R-:W-:Y:S05]  /*b860*/  BSYNC B1 ;  /* 0x0000000000017941 */ /* 0x000fea0003800000 */
.L_x_210:
        /* <DEDUP_REMOVED lines=12> */
.L_x_213:
[----:B------:R-:W-:Y:S05]  /*b930*/  BSYNC B1 ;  /* 0x0000000000017941 */ /* 0x000fea0003800000 */
.L_x_212:
        /* <DEDUP_REMOVED lines=12> */
.L_x_215:
[----:B------:R-:W-:Y:S05]  /*ba00*/  BSYNC B1 ;  /* 0x0000000000017941 */ /* 0x000fea0003800000 */
.L_x_214:
        /* <DEDUP_REMOVED lines=12> */
.L_x_217:
[----:B------:R-:W-:Y:S05]  /*bad0*/  BSYNC B1 ;  /* 0x0000000000017941 */ /* 0x000fea0003800000 */
.L_x_216:
        /* <DEDUP_REMOVED lines=12> */
.L_x_219:
[----:B------:R-:W-:Y:S05]  /*bba0*/  BSYNC B1 ;  /* 0x0000000000017941 */ /* 0x000fea0003800000 */
.L_x_218:
        /* <DEDUP_REMOVED lines=12> */
.L_x_221:
[----:B------:R-:W-:Y:S05]  /*bc70*/  BSYNC B1 ;  /* 0x0000000000017941 */ /* 0x000fea0003800000 */
.L_x_220:
        /* <DEDUP_REMOVED lines=12> */
.L_x_223:
[----:B------:R-:W-:Y:S05]  /*bd40*/  BSYNC B1 ;  /* 0x0000000000017941 */ /* 0x000fea0003800000 */
.L_x_222:
        /* <DEDUP_REMOVED lines=12> */
.L_x_225:
[----:B------:R-:W-:Y:S05]  /*be10*/  BSYNC B1 ;  /* 0x0000000000017941 */ /* 0x000fea0003800000 */
.L_x_224:
        /* <DEDUP_REMOVED lines=12> */
.L_x_227:
[----:B------:R-:W-:Y:S05]  /*bee0*/  BSYNC B1 ;  /* 0x0000000000017941 */ /* 0x000fea0003800000 */
.L_x_226:
        /* <DEDUP_REMOVED lines=12> */
.L_x_229:
[----:B------:R-:W-:Y:S05]  /*bfb0*/  BSYNC B1 ;  /* 0x0000000000017941 */ /* 0x000fea0003800000 */
.L_x_228:
        /* <DEDUP_REMOVED lines=12> */
.L_x_231:
[----:B------:R-:W-:Y:S05]  /*c080*/  BSYNC B1 ;  /* 0x0000000000017941 */ /* 0x000fea0003800000 */
.L_x_230:
        /* <DEDUP_REMOVED lines=12> */
.L_x_233:
[----:B------:R-:W-:Y:S05]  /*c150*/  BSYNC B1 ;  /* 0x0000000000017941 */ /* 0x000fea0003800000 */
.L_x_232:
        /* <DEDUP_REMOVED lines=12> */
.L_x_235:
[----:B------:R-:W-:Y:S05]  /*c220*/  BSYNC B1 ;  /* 0x0000000000017941 */ /* 0x000fea0003800000 */
.L_x_234:
        /* <DEDUP_REMOVED lines=12> */
.L_x_237:
[----:B------:R-:W-:Y:S05]  /*c2f0*/  BSYNC B1 ;  /* 0x0000000000017941 */ /* 0x000fea0003800000 */
.L_x_236:
        /* <DEDUP_REMOVED lines=12> */
.L_x_239:
[----:B------:R-:W-:Y:S05]  /*c3c0*/  BSYNC B1 ;  /* 0x0000000000017941 */ /* 0x000fea0003800000 */
.L_x_238:
        /* <DEDUP_REMOVED lines=12> */
.L_x_241:
[----:B------:R-:W-:Y:S05]  /*c490*/  BSYNC B1 ;  /* 0x0000000000017941 */ /* 0x000fea0003800000 */
.L_x_240:
        /* <DEDUP_REMOVED lines=12> */
.L_x_243:
[----:B------:R-:W-:Y:S05]  /*c560*/  BSYNC B1 ;  /* 0x0000000000017941 */ /* 0x000fea0003800000 */
.L_x_242:
        /* <DEDUP_REMOVED lines=12> */
.L_x_245:
[----:B------:R-:W-:Y:S05]  /*c630*/  BSYNC B1 ;  /* 0x0000000000017941 */ /* 0x000fea0003800000 */
.L_x_244:
        /* <DEDUP_REMOVED lines=12> */
.L_x_247:
[----:B------:R-:W-:Y:S05]  /*c700*/  BSYNC B1 ;  /* 0x0000000000017941 */ /* 0x000fea0003800000 */
.L_x_246:
        /* <DEDUP_REMOVED lines=12> */
.L_x_249:
[----:B------:R-:W-:Y:S05]  /*c7d0*/  BSYNC B1 ;  /* 0x0000000000017941 */ /* 0x000fea0003800000 */
.L_x_248:
        /* <DEDUP_REMOVED lines=12> */
.L_x_251:
[----:B------:R-:W-:Y:S05]  /*c8a0*/  BSYNC B1 ;  /* 0x0000000000017941 */ /* 0x000fea0003800000 */
.L_x_250:
        /* <DEDUP_REMOVED lines=12> */
.L_x_253:
[----:B------:R-:W-:Y:S05]  /*c970*/  BSYNC B1 ;  /* 0x0000000000017941 */ /* 0x000fea0003800000 */
.L_x_252:
        /* <DEDUP_REMOVED lines=12> */
.L_x_255:
[----:B------:R-:W-:Y:S05]  /*ca40*/  BSYNC B1 ;  /* 0x0000000000017941 */ /* 0x000fea0003800000 */
.L_x_254:
        /* <DEDUP_REMOVED lines=12> */
.L_x_257:
[----:B------:R-:W-:Y:S05]  /*cb10*/  BSYNC B1 ;  /* 0x0000000000017941 */ /* 0x000fea0003800000 */
.L_x_256:
        /* <DEDUP_REMOVED lines=12> */
.L_x_259:
[----:B------:R-:W-:Y:S05]  /*cbe0*/  BSYNC B1 ;  /* 0x0000000000017941 */ /* 0x000fea0003800000 */
.L_x_258:
        /* <DEDUP_REMOVED lines=12> */
.L_x_261:
[----:B------:R-:W-:Y:S05]  /*ccb0*/  BSYNC B1 ;  /* 0x0000000000017941 */ /* 0x000fea0003800000 */
.L_x_260:
        /* <DEDUP_REMOVED lines=12> */
.L_x_263:
[----:B------:R-:W-:Y:S05]  /*cd80*/  BSYNC B1 ;  /* 0x0000000000017941 */ /* 0x000fea0003800000 */
.L_x_262:
        /* <DEDUP_REMOVED lines=12> */
.L_x_265:
[----:B------:R-:W-:Y:S05]  /*ce50*/  BSYNC B1 ;  /* 0x0000000000017941 */ /* 0x000fea0003800000 */
.L_x_264:
        /* <DEDUP_REMOVED lines=12> */
.L_x_267:
[----:B------:R-:W-:Y:S05]  /*cf20*/  BSYNC B1 ;  /* 0x0000000000017941 */ /* 0x000fea0003800000 */
.L_x_266:
        /* <DEDUP_REMOVED lines=12> */
.L_x_269:
[----:B------:R-:W-:Y:S05]  /*cff0*/  BSYNC B1 ;  /* 0x0000000000017941 */ /* 0x000fea0003800000 */
.L_x_268:
        /* <DEDUP_REMOVED lines=12> */
.L_x_271:
[----:B------:R-:W-:Y:S05]  /*d0c0*/  BSYNC B1 ;  /* 0x0000000000017941 */ /* 0x000fea0003800000 */
.L_x_270:
        /* <DEDUP_REMOVED lines=12> */
.L_x_273:
[----:B------:R-:W-:Y:S05]  /*d190*/  BSYNC B1 ;  /* 0x0000000000017941 */ /* 0x000fea0003800000 */
.L_x_272:
        /* <DEDUP_REMOVED lines=12> */
.L_x_275:
[----:B------:R-:W-:Y:S05]  /*d260*/  BSYNC B1 ;  /* 0x0000000000017941 */ /* 0x000fea0003800000 */
.L_x_274:
        /* <DEDUP_REMOVED lines=12> */
.L_x_277:
[----:B------:R-:W-:Y:S05]  /*d330*/  BSYNC B1 ;  /* 0x0000000000017941 */ /* 0x000fea0003800000 */
.L_x_276:
        /* <DEDUP_REMOVED lines=12> */
.L_x_279:
[----:B------:R-:W-:Y:S05]  /*d400*/  BSYNC B1 ;  /* 0x0000000000017941 */ /* 0x000fea0003800000 */
.L_x_278:
        /* <DEDUP_REMOVED lines=12> */
.L_x_281:
[----:B------:R-:W-:Y:S05]  /*d4d0*/  BSYNC B1 ;  /* 0x0000000000017941 */ /* 0x000fea0003800000 */
.L_x_280:
        /* <DEDUP_REMOVED lines=12> */
.L_x_283:
[----:B------:R-:W-:Y:S05]  /*d5a0*/  BSYNC B1 ;  /* 0x0000000000017941 */ /* 0x000fea0003800000 */
.L_x_282:
        /* <DEDUP_REMOVED lines=12> */
.L_x_285:
[----:B------:R-:W-:Y:S05]  /*d670*/  BSYNC B1 ;  /* 0x0000000000017941 */ /* 0x000fea0003800000 */
.L_x_284:
        /* <DEDUP_REMOVED lines=12> */
.L_x_287:
[----:B------:R-:W-:Y:S05]  /*d740*/  BSYNC B1 ;  /* 0x0000000000017941 */ /* 0x000fea0003800000 */
.L_x_286:
        /* <DEDUP_REMOVED lines=12> */
.L_x_289:
[----:B------:R-:W-:Y:S05]  /*d810*/  BSYNC B1 ;  /* 0x0000000000017941 */ /* 0x000fea0003800000 */
.L_x_288:
        /* <DEDUP_REMOVED lines=12> */
.L_x_291:
[----:B------:R-:W-:Y:S05]  /*d8e0*/  BSYNC B1 ;  /* 0x0000000000017941 */ /* 0x000fea0003800000 */
.L_x_290:
[----:B-----5:R-:W-:Y:S01]  /*d8f0*/  LOP3.LUT R3, R3, 0xff, RZ, 0xc0, !PT ;  /* 0x000000ff03037812 */ /* 0x020fe200078ec0ff */
[----:B------:R-:W-:Y:S01]  /*d900*/  BSSY B1, `(.L_x_292) ;  /* 0x000000b000017945 */ /* 0x000fe20003800000 */
[----:B------:R-:W-:Y:S02]  /*d910*/  ISETP.LT.OR P1, PT, R0, 0x7a, !P1 ;  /* 0x0000007a0000780c */ /* 0x000fe40004f21670 */
[----:B------:R-:W-:Y:S02]  /*d920*/  F2FP.F16.E4M3.UNPACK_B R3, R3 ;  /* 0x00000003ff03723e */ /* 0x000fe400020006ff */
[----:B------:R-:W-:-:S03]  /*d930*/  PRMT R0, RZ, 0x7610, R0 ;  /* 0x00007610ff007816 */ /* 0x000fc60000000000 */
[----:B0-----:R-:W-:-:S05]  /*d940*/  HADD2.F32 R6, -RZ, R3.H0_H0 ;  /* 0x20000003ff067230 */ /* 0x001fca0000004100 */
[----:B------:R-:W-:-:S04]  /*d950*/  FMUL R3, R6, R23 ;  /* 0x0000001706037220 */ /* 0x000fc80000400000 */
[----:B------:R-:W-:-:S05]  /*d960*/  FFMA R3, R86, R160, R3 ;  /* 0x000000a056037223 */ /* 0x000fca0000000003 */
[----:B------:R-:W-:-:S05]  /*d970*/  F2FP.SATFINITE.E4M3.F32.PACK_AB_MERGE_C R3, RZ, R3, RZ ;  /* 0x00000003ff03723e */ /* 0x000fca00048070ff */
[----:B------:R0:W-:Y:S01]  /*d980*/  @!P2 STG.E.U8 desc[UR36][R4.64+0x78], R3 ;  /* 0x000078030400a986 */ /* 0x0001e2000c101124 */
[----:B------:R-:W-:Y:S05]  /*d990*/  @P1 BRA `(.L_x_293) ;  /* 0x0000000000041947 */ /* 0x000fea0003800000 */
[----:B------:R0:W5:Y:S02]  /*d9a0*/  LDG.E.U8 R0, desc[UR36][R14.64+0x79] ;  /* 0x000079240e007981 */ /* 0x000164000c1e1100 */
.L_x_293:
[----:B------:R-:W-:Y:S05]  /*d9b0*/  BSYNC B1 ;  /* 0x0000000000017941 */ /* 0x000fea0003800000 */
.L_x_292:
[----:B------:R-:W-:Y:S05]  /*d9c0*/  @P1 BRA `(.L_x_294) ;  /* 0x0000002000301947 */ /* 0x000fea0003800000 */
[----:B-----5:R-:W-:-:S04]  /*d9d0*/  LOP3.LUT R0, R0, 0xff, RZ, 0xc0, !PT ;  /* 0x000000ff00007812 */ /* 0x020fc800078ec0ff */
[----:B------:R-:W-:-:S05]  /*d9e0*/  F2FP.F16.E4M3.UNPACK_B R0, R0 ;  /* 0x00000000ff00723e */ /* 0x000fca00020006ff */
[----:B------:R-:W-:-:S05]  /*d9f0*/  HADD2.F32 R0, -RZ, R0.H0_H0 ;  /* 0x20000000ff007230 */ /* 0x000fca0000004100 */
[----:B------:R-:W-:-:S04]  /*da00*/  FMUL R0, R0, R23 ;  /* 0x0000001700007220 */ /* 0x000fc80000400000 */
[----:B------:R-:W-:-:S05]  /*da10*/  FFMA R0, R87, R160, R0 ;  /* 0x000000a057007223 */ /* 0x000fca0000000000 */
[----:B0-----:R-:W-:-:S05]  /*da20*/  F2FP.SATFINITE.E4M3.F32.PACK_AB_MERGE_C R3, RZ, R0, RZ ;  /* 0x00000000ff03723e */ /* 0x001fca00048070ff */
[----:B------:R0:W-:Y:S01]  /*da30*/  STG.E.U8 desc[UR36][R4.64+0x79], R3 ;  /* 0x0000790304007986 */ /* 0x0001e2000c101124 */
[----:B------:R-:W-:Y:S05]  /*da40*/  BRA `(.L_x_294) ;  /* 0x0000002000107947 */ /* 0x000fea0003800000 */
.L_x_37:
[C---:B------:R-:W-:Y:S01]  /*da50*/  ISETP.GE.AND P2, PT, R3.reuse, 0x1, PT ;  /* 0x000000010300780c */ /* 0x040fe20003f46270 */
[-C--:B------:R-:W-:Y:S01]  /*da60*/  FMUL R88, R88, R160.reuse ;  /* 0x000000a058587220 */ /* 0x080fe20000400000 */
[----:B------:R-:W-:Y:S01]  /*da70*/  ISETP.GE.AND P1, PT, R3, 0x9, PT ;  /* 0x000000090300780c */ /* 0x000fe20003f26270 */
[-C--:B------:R-:W-:Y:S01]  /*da80*/  FMUL R89, R89, R160.reuse ;  /* 0x000000a059597220 */ /* 0x080fe20000400000 */
[----:B------:R-:W-:Y:S01]  /*da90*/  ISETP.LT.OR P0, PT, R0, 0x1, !P2 ;  /* 0x000000010000780c */ /* 0x000fe20005701670 */
[----:B------:R-:W-:Y:S01]  /*daa0*/  FMUL R90, R90, R160 ;  /* 0x000000a05a5a7220 */ /* 0x000fe20000400000 */
[----:B------:R-:W-:Y:S01]  /*dab0*/  F2FP.SATFINITE.E4M3.F32.PACK_AB_MERGE_C R13, RZ, R88, RZ ;  /* 0x00000058ff0d723e */ /* 0x000fe200048070ff */
[-C--:B------:R-:W-:Y:S01]  /*dac0*/  FMUL R91, R91, R160.reuse ;  /* 0x000000a05b5b7220 */ /* 0x080fe20000400000 */
[----:B------:R-:W-:Y:S01]  /*dad0*/  ISETP.LT.OR P3, PT, R0, 0x2, !P2 ;  /* 0x000000020000780c */ /* 0x000fe20005761670 */
[-C--:B------:R-:W-:Y:S01]  /*dae0*/  FMUL R92, R92, R160.reuse ;  /* 0x000000a05c5c7220 */ /* 0x080fe20000400000 */
[C---:B------:R-:W-:Y:S01]  /*daf0*/  ISETP.LT.OR P4, PT, R0.reuse, 0x1, !P1 ;  /* 0x000000010000780c */ /* 0x040fe20004f81670 */
[-C--:B------:R-:W-:Y:S01]  /*db00*/  FMUL R93, R93, R160.reuse ;  /* 0x000000a05d5d7220 */ /* 0x080fe20000400000 */
[----:B------:R-:W-:Y:S01]  /*db10*/  ISETP.LT.OR P5, PT, R0, 0x2, !P1 ;  /* 0x000000020000780c */ /* 0x000fe20004fa1670 */
[-C--:B------:R-:W-:Y:S01]  /*db20*/  FMUL R94, R94, R160.reuse ;  /* 0x000000a05e5e7220 */ /* 0x080fe20000400000 */
[----:B------:R-:W-:Y:S01]  /*db30*/  F2FP.SATFINITE.E4M3.F32.PACK_AB_MERGE_C R89, RZ, R89, RZ ;  /* 0x00000059ff59723e */ /* 0x000fe200048070ff */
[----:B------:R-:W-:Y:S01]  /*db40*/  FMUL R95, R95, R160 ;  /* 0x000000a05f5f7220 */ /* 0x000fe20000400000 */
[----:B------:R-:W-:Y:S01]  /*db50*/  F2FP.SATFINITE.E4M3.F32.PACK_AB_MERGE_C R15, RZ, R90, RZ ;  /* 0x0000005aff0f723e */ /* 0x000fe200048070ff */
[----:B------:R0:W-:Y:S01]  /*db60*/  @!P0 STG.E.U8 desc[UR36][R10.64], R13 ;  /* 0x0000000d0a008986 */ /* 0x0001e2000c101124 */
[----:B------:R-:W-:Y:S01]  /*db70*/  ISETP.LT.OR P0, PT, R0, 0x9, !P2 ;  /* 0x000000090000780c */ /* 0x000fe20005701670 */
[----:B------:R-:W-:Y:S01]  /*db80*/  FMUL R96, R96, R160 ;  /* 0x000000a060607220 */ /* 0x000fe20000400000 */
[----:B------:R-:W-:Y:S01]  /*db90*/  F2FP.SATFINITE.E4M3.F32.PACK_AB_MERGE_C R91, RZ, R91, RZ ;  /* 0x0000005bff5b723e */ /* 0x000fe200048070ff */
[----:B------:R-:W-:Y:S01]  /*dba0*/  @!P3 STG.E.U8 desc[UR36][R10.64+0x1], R89 ;  /* 0x000001590a00b986 */ /* 0x000fe2000c101124 */
[----:B------:R-:W-:Y:S01]  /*dbb0*/  F2FP.SATFINITE.E4M3.F32.PACK_AB_MERGE_C R19, RZ, R92, RZ ;  /* 0x0000005cff13723e */ /* 0x000fe200048070ff */
[-C--:B------:R-:W-:Y:S01]  /*dbc0*/  FMUL R97, R97, R160.reuse ;  /* 0x000000a061617220 */ /* 0x080fe20000400000 */
[C---:B------:R-:W-:Y:S01]  /*dbd0*/  ISETP.LT.OR P3, PT, R0.reuse, 0xa, !P2 ;  /* 0x0000000a0000780c */ /* 0x040fe20005761670 */
[----:B------:R1:W-:Y:S01]  /*dbe0*/  @!P4 STG.E.U8 desc[UR36][R8.64], R15 ;  /* 0x0000000f0800c986 */ /* 0x0003e2000c101124 */
[----:B------:R-:W-:Y:S01]  /*dbf0*/  ISETP.LT.OR P4, PT, R0, 0x9, !P1 ;  /* 0x000000090000780c */ /* 0x000fe20004f81670 */
[-C--:B------:R-:W-:Y:S01]  /*dc00*/  FMUL R98, R98, R160.reuse ;  /* 0x000000a062627220 */ /* 0x080fe20000400000 */
[----:B------:R-:W-:Y:S01]  /*dc10*/  F2FP.SATFINITE.E4M3.F32.PACK_AB_MERGE_C R93, RZ, R93, RZ ;  /* 0x0000005dff5d723e */ /* 0x000fe200048070ff */
[----:B------:R-:W-:Y:S01]  /*dc20*/  @!P5 STG.E.U8 desc[UR36][R8.64+0x1], R91 ;  /* 0x0000015b0800d986 */ /* 0x000fe2000c101124 */
[C---:B------:R-:W-:Y:S01]  /*dc30*/  ISETP.LT.OR P5, PT, R0.reuse, 0xa, !P1 ;  /* 0x0000000a0000780c */ /* 0x040fe20004fa1670 */
[----:B------:R-:W-:Y:S01]  /*dc40*/  FMUL R99, R99, R160 ;  /* 0x000000a063637220 */ /* 0x000fe20000400000 */
[----:B0-----:R-:W-:Y:S01]  /*dc50*/  F2FP.SATFINITE.E4M3.F32.PACK_AB_MERGE_C R13, RZ, R94, RZ ;  /* 0x0000005eff0d723e */ /* 0x001fe200048070ff */
[----:B------:R0:W-:Y:S01]  /*dc60*/  @!P0 STG.E.U8 desc[UR36][R10.64+0x8], R19 ;  /* 0x000008130a008986 */ /* 0x0001e2000c101124 */
[----:B------:R-:W-:Y:S01]  /*dc70*/  ISETP.LT.OR P0, PT, R0, 0x11, !P2 ;  /* 0x000000110000780c */ /* 0x000fe20005701670 */
[----:B------:R-:W-:Y:S01]  /*dc80*/  FMUL R100, R100, R160 ;  /* 0x000000a064647220 */ /* 0x000fe20000400000 */
[----:B------:R-:W-:Y:S01]  /*dc90*/  F2FP.SATFINITE.E4M3.F32.PACK_AB_MERGE_C R95, RZ, R95, RZ ;  /* 0x0000005fff5f723e */ /* 0x000fe200048070ff */
[----:B------:R-:W-:Y:S01]  /*dca0*/  @!P3 STG.E.U8 desc[UR36][R10.64+0x9], R93 ;  /* 0x0000095d0a00b986 */ /* 0x000fe2000c101124 */
[----:B-1----:R-:W-:Y:S01]  /*dcb0*/  F2FP.SATFINITE.E4M3.F32.PACK_AB_MERGE_C R15, RZ, R96, RZ ;  /* 0x00000060ff0f723e */ /* 0x002fe200048070ff */
        /* <DEDUP_REMOVED lines=8> */
[-C--:B------:R-:W-:Y:S01]  /*dd40*/  FMUL R103, R103, R160.reuse ;  /* 0x000000a067677220 */ /* 0x080fe20000400000 */
[----:B------:R-:W-:Y:S01]  /*dd50*/  F2FP.SATFINITE.E4M3.F32.PACK_AB_MERGE_C R99, RZ, R99, RZ ;  /* 0x00000063ff63723e */ /* 0x000fe200048070ff */
[----:B------:R2:W-:Y:S01]  /*dd60*/  @!P0 STG.E.U8 desc[UR36][R10.64+0x10], R15 ;  /* 0x0000100f0a008986 */ /* 0x0005e2000c101124 */
[----:B------:R-:W-:Y:S01]  /*dd70*/  ISETP.LT.OR P0, PT, R0, 0x19, !P2 ;  /* 0x000000190000780c */ /* 0x000fe20005701670 */
[----:B------:R-:W-:Y:S01]  /*dd80*/  FMUL R104, R104, R160 ;  /* 0x000000a068687220 */ /* 0x000fe20000400000 */
[----:B0-----:R-:W-:Y:S01]  /*dd90*/  F2FP.SATFINITE.E4M3.F32.PACK_AB_MERGE_C R19, RZ, R100, RZ ;  /* 0x00000064ff13723e */ /* 0x001fe200048070ff */
[----:B------:R-:W-:Y:S01]  /*dda0*/  @!P3 STG.E.U8 desc[UR36][R10.64+0x11], R97 ;  /* 0x000011610a00b986 */ /* 0x000fe2000c101124 */
[----:B-1----:R-:W-:Y:S01]  /*ddb0*/  F2FP.SATFINITE.E4M3.F32.PACK_AB_MERGE_C R13, RZ, R98, RZ ;  /* 0x00000062ff0d723e */ /* 0x002fe200048070ff */
[-C--:B------:R-:W-:Y:S01]  /*ddc0*/  FMUL R105, R105, R160.reuse ;  /* 0x000000a069697220 */ /* 0x080fe20000400000 */
[----:B------:R-:W-:Y:S01]  /*ddd0*/  ISETP.LT.OR P3, PT, R0, 0x1a, !P2 ;  /* 0x0000001a0000780c */ /* 0x000fe20005761670 */
[-C--:B------:R-:W-:Y:S01]  /*dde0*/  FMUL R106, R106, R160.reuse ;  /* 0x000000a06a6a7220 */ /* 0x080fe20000400000 */
[----:B------:R-:W-:Y:S01]  /*ddf0*/  F2FP.SATFINITE.E4M3.F32.PACK_AB_MERGE_C R101, RZ, R101, RZ ;  /* 0x00000065ff65723e */ /* 0x000fe200048070ff */
[----:B------:R0:W-:Y:S01]  /*de00*/  @!P4 STG.E.U8 desc[UR36][R8.64+0x10], R13 ;  /* 0x0000100d0800c986 */ /* 0x0001e2000c101124 */
[C---:B------:R-:W-:Y:S01]  /*de10*/  ISETP.LT.OR P4, PT, R0.reuse, 0x19, !P1 ;  /* 0x000000190000780c */ /* 0x040fe20004f81670 */
[-C--:B------:R-:W-:Y:S01]  /*de20*/  FMUL R107, R107, R160.reuse ;  /* 0x000000a06b6b7220 */ /* 0x080fe20000400000 */
[----:B------:R-:W-:Y:S01]  /*de30*/  F2FP.SATFINITE.E4M3.F32.PACK_AB_MERGE_C R103, RZ, R103, RZ ;  /* 0x00000067ff67723e */ /* 0x000fe200048070ff */
[----:B------:R-:W-:Y:S01]  /*de40*/  @!P5 STG.E.U8 desc[UR36][R8.64+0x11], R99 ;  /* 0x000011630800d986 */ /* 0x000fe2000c101124 */
[----:B------:R-:W-:Y:S01]  /*de50*/  ISETP.LT.OR P5, PT, R0, 0x1a, !P1 ;  /* 0x0000001a0000780c */ /* 0x000fe20004fa1670 */
[----:B------:R-:W-:Y:S01]  /*de60*/  FMUL R108, R108, R160 ;  /* 0x000000a06c6c7220 */ /* 0x000fe20000400000 */
[----:B--2---:R-:W-:Y:S01]  /*de70*/  F2FP.SATFINITE.E4M3.F32.PACK_AB_MERGE_C R15, RZ, R104, RZ ;  /* 0x00000068ff0f723e */ /* 0x004fe200048070ff */
[----:B------:R1:W-:Y:S01]  /*de80*/  @!P0 STG.E.U8 desc[UR36][R10.64+0x18], R19 ;  /* 0x000018130a008986 */ /* 0x0003e2000c101124 */
[----:B------:R-:W-:Y:S01]  /*de90*/  ISETP.LT.OR P0, PT, R0, 0x21, !P2 ;  /* 0x000000210000780c */ /* 0x000fe20005701670 */
[----:B------:R-:W-:Y:S01]  /*dea0*/  FMUL R109, R109, R160 ;  /* 0x000000a06d6d7220 */ /* 0x000fe20000400000 */
[----:B------:R-:W-:Y:S01]  /*deb0*/  F2FP.SATFINITE.E4M3.F32.PACK_AB_MERGE_C R105, RZ, R105, RZ ;  /* 0x00000069ff69723e */ /* 0x000fe200048070ff */
[----:B------:R-:W-:Y:S01]  /*dec0*/  @!P3 STG.E.U8 desc[UR36][R10.64+0x19], R101 ;  /* 0x000019650a00b986 */ /* 0x000fe2000c101124 */
[----:B0-----:R-:W-:Y:S01]  /*ded0*/  F2FP.SATFINITE.E4M3.F32.PACK_AB_MERGE_C R13, RZ, R102, RZ ;  /* 0x00000066ff0d723e */ /* 0x001fe200048070ff */
[-C--:B------:R-:W-:Y:S01]  /*dee0*/  FMUL R110, R110, R160.reuse ;  /* 0x000000a06e6e7220 */ /* 0x080fe20000400000 */
[C---:B------:R-:W-:Y:S01]  /*def0*/  ISETP.LT.OR P3, PT, R0.reuse, 0x22, !P2 ;  /* 0x000000220000780c */ /* 0x040fe20005761670 */
[-C--:B------:R-:W-:Y:S01]  /*df00*/  FMUL R111, R111, R160.reuse ;  /* 0x000000a06f6f7220 */ /* 0x080fe20000400000 */
[----:B------:R-:W-:Y:S01]  /*df10*/  F2FP.SATFINITE.E4M3.F32.PACK_AB_MERGE_C R107, RZ, R107, RZ ;  /* 0x0000006bff6b723e */ /* 0x000fe200048070ff */
[----:B------:R0:W-:Y:S01]  /*df20*/  @!P4 STG.E.U8 desc[UR36][R8.64+0x18], R13 ;  /* 0x0000180d0800c986 */ /* 0x0001e2000c101124 */
[----:B------:R-:W-:Y:S01]  /*df30*/  ISETP.LT.OR P4, PT, R0, 0x21, !P1 ;  /* 0x000000210000780c */ /* 0x000fe20004f81670 */
[----:B------:R-:W-:Y:S01]  /*df40*/  FMUL R112, R112, R160 ;  /* 0x000000a070707220 */ /* 0x000fe20000400000 */
[----:B-1----:R-:W-:Y:S01]  /*df50*/  F2FP.SATFINITE.E4M3.F32.PACK_AB_MERGE_C R19, RZ, R108, RZ ;  /* 0x0000006cff13723e */ /* 0x002fe200048070ff */
[----:B------:R-:W-:Y:S01]  /*df60*/  @!P5 STG.E.U8 desc[UR36][R8.64+0x19], R103 ;  /* 0x000019670800d986 */ /* 0x000fe2000c101124 */
[C---:B------:R-:W-:Y:S01]  /*df70*/  ISETP.LT.OR P5, PT, R0.reuse, 0x22, !P1 ;  /* 0x000000220000780c */ /* 0x040fe20004fa1670 */
[-C--:B------:R-:W-:Y:S01]  /*df80*/  FMUL R113, R113, R160.reuse ;  /* 0x000000a071717220 */ /* 0x080fe20000400000 */
[----:B------:R-:W-:Y:S01]  /*df90*/  F2FP.SATFINITE.E4M3.F32.PACK_AB_MERGE_C R109, RZ, R109, RZ ;  /* 0x0000006dff6d723e */ /* 0x000fe200048070ff */
[----:B------:R1:W-:Y:S01]  /*dfa0*/  @!P0 STG.E.U8 desc[UR36][R10.64+0x20], R15 ;  /* 0x0000200f0a008986 */ /* 0x0003e2000c101124 */
[----:B------:R-:W-:Y:S01]  /*dfb0*/  ISETP.LT.OR P0, PT, R0, 0x29, !P2 ;  /* 0x000000290000780c */ /* 0x000fe20005701670 */
[----:B------:R-:W-:Y:S01]  /*dfc0*/  FMUL R114, R114, R160 ;  /* 0x000000a072727220 */ /* 0x000fe20000400000 */
[----:B------:R-:W-:Y:S01]  /*dfd0*/  F2FP.SATFINITE.E4M3.F32.PACK_AB_MERGE_C R111, RZ, R111, RZ ;  /* 0x0000006fff6f723e */ /* 0x000fe200048070ff */
[----:B------:R-:W-:Y:S01]  /*dfe0*/  @!P3 STG.E.U8 desc[UR36][R10.64+0x21], R105 ;  /* 0x000021690a00b986 */ /* 0x000fe2000c101124 */
[----:B0-----:R-:W-:Y:S01]  /*dff0*/  F2FP.SATFINITE.E4M3.F32.PACK_AB_MERGE_C R13, RZ, R106, RZ ;  /* 0x0000006aff0d723e */ /* 0x001fe200048070ff */
[-C--:B------:R-:W-:Y:S01]  /*e000*/  FMUL R115, R115, R160.reuse ;  /* 0x000000a073737220 */ /* 0x080fe20000400000 */
[----:B------:R-:W-:Y:S01]  /*e010*/  ISETP.LT.OR P3, PT, R0, 0x2a, !P2 ;  /* 0x0000002a0000780c */ /* 0x000fe20005761670 */
[-C--:B------:R-:W-:Y:S01]  /*e020*/  FMUL R116, R116, R160.reuse ;  /* 0x000000a074747220 */ /* 0x080fe20000400000 */
[----:B------:R-:W-:Y:S01]  /*e030*/  F2FP.SATFINITE.E4M3.F32.PACK_AB_MERGE_C R113, RZ, R113, RZ ;  /* 0x00000071ff71723e */ /* 0x000fe200048070ff */
[----:B------:R0:W-:Y:S01]  /*e040*/  @!P4 STG.E.U8 desc[UR36][R8.64+0x20], R13 ;  /* 0x0000200d0800c986 */ /* 0x0001e2000c101124 */
[C---:B------:R-:W-:Y:S01]  /*e050*/  ISETP.LT.OR P4, PT, R0.reuse, 0x29, !P1 ;  /* 0x000000290000780c */ /* 0x040fe20004f81670 */
[----:B------:R-:W-:Y:S01]  /*e060*/  FMUL R117, R117, R160 ;  /* 0x000000a075757220 */ /* 0x000fe20000400000 */
[----:B-1----:R-:W-:Y:S01]  /*e070*/  F2FP.SATFINITE.E4M3.F32.PACK_AB_MERGE_C R15, RZ, R112, RZ ;  /* 0x00000070ff0f723e */ /* 0x002fe200048070ff */
[----:B------:R-:W-:Y:S01]  /*e080*/  @!P5 STG.E.U8 desc[UR36][R8.64+0x21], R107 ;  /* 0x0000216b0800d986 */ /* 0x000fe2000c101124 */
[----:B------:R-:W-:Y:S01]  /*e090*/  ISETP.LT.OR P5, PT, R0, 0x2a, !P1 ;  /* 0x0000002a0000780c */ /* 0x000fe20004fa1670 */
[-C--:B------:R-:W-:Y:S01]  /*e0a0*/  FMUL R118, R118, R160.reuse ;  /* 0x000000a076767220 */ /* 0x080fe20000400000 */
[----:B------:R-:W-:Y:S01]  /*e0b0*/  F2FP.SATFINITE.E4M3.F32.PACK_AB_MERGE_C R115, RZ, R115, RZ ;  /* 0x00000073ff73723e */ /* 0x000fe200048070ff */
[----:B------:R1:W-:Y:S01]  /*e0c0*/  @!P0 STG.E.U8 desc[UR36][R10.64+0x28], R19 ;  /* 0x000028130a008986 */ /* 0x0003e2000c101124 */
[----:B------:R-:W-:Y:S01]  /*e0d0*/  ISETP.LT.OR P0, PT, R0, 0x31, !P2 ;  /* 0x000000310000780c */ /* 0x000fe20005701670 */
[-C--:B------:R-:W-:Y:S01]  /*e0e0*/  FMUL R119, R119, R160.reuse ;  /* 0x000000a077777220 */ /* 0x080fe20000400000 */
[----:B------:R-:W-:Y:S01]  /*e0f0*/  FMUL R120, R120, R160 ;  /* 0x000000a078787220 */ /* 0x000fe20000400000 */
[----:B0-----:R-:W-:Y:S01]  /*e100*/  F2FP.SATFINITE.E4M3.F32.PACK_AB_MERGE_C R13, RZ, R110, RZ ;  /* 0x0000006eff0d723e */ /* 0x001fe200048070ff */
[----:B------:R-:W-:Y:S01]  /*e110*/  @!P3 STG.E.U8 desc[UR36][R10.64+0x29], R109 ;  /* 0x0000296d0a00b986 */ /* 0x000fe2000c101124 */
        /* <DEDUP_REMOVED lines=38> */
[-C--:B------:R-:W-:Y:S01]  /*e380*/  FMUL R132, R132, R160.reuse ;  /* 0x000000a084847220 */ /* 0x080fe20000400000 */
        /* <DEDUP_REMOVED lines=45> */
[C---:B------:R-:W-:Y:S01]  /*e660*/  ISETP.LT.OR P0, PT, R0.reuse, 0x59, !P2 ;  /* 0x000000590000780c */ /* 0x040fe20005701670 */
        /* <DEDUP_REMOVED lines=55> */
[----:B------:R-:W-:Y:S01]  /*e9e0*/  F2FP.SATFINITE.E4M3.F32.PACK_AB_MERGE_C R31, RZ, R31, RZ ;  /* 0x0000001fff1f723e */ /* 0x000fe200048070ff */
        /* <DEDUP_REMOVED lines=13> */
[C---:B------:R-:W-:Y:S01]  /*eac0*/  ISETP.LT.OR P2, PT, R0.reuse, 0x7a, !P2 ;  /* 0x0000007a0000780c */ /* 0x040fe20005741670 */
[----:B------:R1:W-:Y:S01]  /*ead0*/  @!P0 STG.E.U8 desc[UR36][R10.64+0x70], R15 ;  /* 0x0000700f0a008986 */ /* 0x0003e2000c101124 */
[----:B------:R-:W-:Y:S01]  /*eae0*/  ISETP.LT.OR P0, PT, R0, 0x72, !P1 ;  /* 0x000000720000780c */ /* 0x000fe20004f01670 */
[----:B------:R-:W-:Y:S01]  /*eaf0*/  FMUL R38, R38, R160 ;  /* 0x000000a026267220 */ /* 0x000fe20000400000 */
[----:B------:R-:W-:Y:S01]  /*eb00*/  F2FP.SATFINITE.E4M3.F32.PACK_AB_MERGE_C R35, RZ, R35, RZ ;  /* 0x00000023ff23723e */ /* 0x000fe200048070ff */
[----:B------:R-:W-:Y:S01]  /*eb10*/  @!P4 STG.E.U8 desc[UR36][R10.64+0x71], R145 ;  /* 0x000071910a00c986 */ /* 0x000fe2000c101124 */
[----:B0-----:R-:W-:Y:S01]  /*eb20*/  F2FP.SATFINITE.E4M3.F32.PACK_AB_MERGE_C R13, RZ, R146, RZ ;  /* 0x00000092ff0d723e */ /* 0x001fe200048070ff */
[-C--:B------:R-:W-:Y:S01]  /*eb30*/  FMUL R39, R39, R160.reuse ;  /* 0x000000a027277220 */ /* 0x080fe20000400000 */
[----:B------:R-:W-:Y:S01]  /*eb40*/  F2FP.SATFINITE.E4M3.F32.PACK_AB_MERGE_C R37, RZ, R37, RZ ;  /* 0x00000025ff25723e */ /* 0x000fe200048070ff */
[-C--:B------:R-:W-:Y:S01]  /*eb50*/  FMUL R40, R40, R160.reuse ;  /* 0x000000a028287220 */ /* 0x080fe20000400000 */
[-C--:B------:R-:W-:Y:S01]  /*eb60*/  FMUL R41, R41, R160.reuse ;  /* 0x000000a029297220 */ /* 0x080fe20000400000 */
[----:B------:R0:W-:Y:S01]  /*eb70*/  @!P5 STG.E.U8 desc[UR36][R8.64+0x70], R13 ;  /* 0x0000700d0800d986 */ /* 0x0001e2000c101124 */
[----:B------:R-:W-:Y:S01]  /*eb80*/  F2FP.SATFINITE.E4M3.F32.PACK_AB_MERGE_C R39, RZ, R39, RZ ;  /* 0x00000027ff27723e */ /* 0x000fe200048070ff */
[----:B------:R-:W-:Y:S01]  /*eb90*/  FMUL R42, R42, R160 ;  /* 0x000000a02a2a7220 */ /* 0x000fe20000400000 */
[----:B-1----:R-:W-:Y:S01]  /*eba0*/  F2FP.SATFINITE.E4M3.F32.PACK_AB_MERGE_C R15, RZ, R24, RZ ;  /* 0x00000018ff0f723e */ /* 0x002fe200048070ff */
[----:B------:R-:W-:Y:S01]  /*ebb0*/  @!P0 STG.E.U8 desc[UR36][R8.64+0x71], R147 ;  /* 0x0000719308008986 */ /* 0x000fe2000c101124 */
[----:B------:R-:W-:Y:S01]  /*ebc0*/  ISETP.GE.AND P0, PT, R3, 0x81, PT ;  /* 0x000000810300780c */ /* 0x000fe20003f06270 */
[-C--:B------:R-:W-:Y:S01]  /*ebd0*/  FMUL R43, R43, R160.reuse ;  /* 0x000000a02b2b7220 */ /* 0x080fe20000400000 */
[----:B------:R-:W-:Y:S01]  /*ebe0*/  F2FP.SATFINITE.E4M3.F32.PACK_AB_MERGE_C R41, RZ, R41, RZ ;  /* 0x00000029ff29723e */ /* 0x000fe200048070ff */
[----:B------:R-:W-:Y:S01]  /*ebf0*/  @!P3 STG.E.U8 desc[UR36][R10.64+0x78], R19 ;  /* 0x000078130a00b986 */ /* 0x000fe2000c101124 */
[----:B------:R-:W-:Y:S01]  /*ec00*/  ISETP.LT.OR P3, PT, R0, 0x79, !P1 ;  /* 0x000000790000780c */ /* 0x000fe20004f61670 */
[-C--:B------:R-:W-:Y:S01]  /*ec10*/  FMUL R44, R44, R160.reuse ;  /* 0x000000a02c2c7220 */ /* 0x080fe20000400000 */
[C---:B------:R-:W-:Y:S01]  /*ec20*/  ISETP.LT.OR P1, PT, R0.reuse, 0x7a, !P1 ;  /* 0x0000007a0000780c */ /* 0x040fe20004f21670 */
[----:B------:R-:W-:Y:S01]  /*ec30*/  @!P2 STG.E.U8 desc[UR36][R10.64+0x79], R149 ;  /* 0x000079950a00a986 */ /* 0x000fe2000c101124 */
[C---:B------:R-:W-:Y:S01]  /*ec40*/  ISETP.LT.OR P4, PT, R0.reuse, 0x1, !P0 ;  /* 0x000000010000780c */ /* 0x040fe20004781670 */
[-C--:B------:R-:W-:Y:S01]  /*ec50*/  FMUL R45, R45, R160.reuse ;  /* 0x000000a02d2d7220 */ /* 0x080fe20000400000 */
[----:B------:R-:W-:Y:S01]  /*ec60*/  ISETP.LT.OR P5, PT, R0, 0x2, !P0 ;  /* 0x000000020000780c */ /* 0x000fe200047a1670 */
[----:B------:R-:W-:Y:S01]  /*ec70*/  FMUL R46, R46, R160 ;  /* 0x000000a02e2e7220 */ /* 0x000fe20000400000 */
[----:B0-----:R-:W-:Y:S01]  /*ec80*/  F2FP.SATFINITE.E4M3.F32.PACK_AB_MERGE_C R13, RZ, R150, RZ ;  /* 0x00000096ff0d723e */ /* 0x001fe200048070ff */
[-C--:B------:R-:W-:Y:S01]  /*ec90*/  FMUL R47, R47, R160.reuse ;  /* 0x000000a02f2f7220 */ /* 0x080fe20000400000 */
[----:B------:R-:W-:Y:S01]  /*eca0*/  ISETP.GE.AND P2, PT, R3, 0x89, PT ;  /* 0x000000890300780c */ /* 0x000fe20003f46270 */
[----:B------:R-:W-:Y:S01]  /*ecb0*/  FMUL R48, R48, R160 ;  /* 0x000000a030307220 */ /* 0x000fe20000400000 */
[----:B------:R-:W-:Y:S01]  /*ecc0*/  F2FP.SATFINITE.E4M3.F32.PACK_AB_MERGE_C R3, RZ, R26, RZ ;  /* 0x0000001aff03723e */ /* 0x000fe200048070ff */
[----:B------:R-:W-:Y:S01]  /*ecd0*/  @!P3 STG.E.U8 desc[UR36][R8.64+0x78], R13 ;  /* 0x0000780d0800b986 */ /* 0x000fe2000c101124 */
[C---:B------:R-:W-:Y:S01]  /*ece0*/  ISETP.LT.OR P3, PT, R0.reuse, 0x2, !P2 ;  /* 0x000000020000780c */ /* 0x040fe20005761670 */
[-C--:B------:R-:W-:Y:S01]  /*ecf0*/  FMUL R49, R49, R160.reuse ;  /* 0x000000a031317220 */ /* 0x080fe20000400000 */
[----:B------:R-:W-:Y:S01]  /*ed00*/  F2FP.SATFINITE.E4M3.F32.PACK_AB_MERGE_C R43, RZ, R43, RZ ;  /* 0x0000002bff2b723e */ /* 0x000fe200048070ff */
        /* <DEDUP_REMOVED lines=8> */
[----:B------:R-:W-:Y:S01]  /*ed90*/  @!P5 STG.E.U8 desc[UR36][R6.64+0x1], R25 ;  /* 0x000001190600d986 */ /* 0x000fe2000c101124 */
[----:B------:R-:W-:Y:S01]  /*eda0*/  ISETP.LT.OR P5, PT, R0, 0xa, !P0 ;  /* 0x0000000a0000780c */ /* 0x000fe200047a1670 */
[----:B------:R-:W-:Y:S01]  /*edb0*/  FMUL R52, R52, R160 ;  /* 0x000000a034347220 */ /* 0x000fe20000400000 */
[----:B------:R-:W-:Y:S01]  /*edc0*/  F2FP.SATFINITE.E4M3.F32.PACK_AB_MERGE_C R49, RZ, R49, RZ ;  /* 0x00000031ff31723e */ /* 0x000fe200048070ff */
[----:B------:R-:W-:Y:S01]  /*edd0*/  @!P3 STG.E.U8 desc[UR36][R4.64+0x1], R27 ;  /* 0x0000011b0400b986 */ /* 0x000fe2000c101124 */
[----:B0-----:R-:W-:Y:S01]  /*ede0*/  F2FP.SATFINITE.E4M3.F32.PACK_AB_MERGE_C R9, RZ, R28, RZ ;  /* 0x0000001cff09723e */ /* 0x001fe200048070ff */
[-C--:B------:R-:W-:Y:S01]  /*edf0*/  FMUL R53, R53, R160.reuse ;  /* 0x000000a035357220 */ /* 0x080fe20000400000 */
[C---:B------:R-:W-:Y:S01]  /*ee00*/  ISETP.LT.OR P3, PT, R0.reuse, 0xa, !P2 ;  /* 0x0000000a0000780c */ /* 0x040fe20005761670 */
[----:B------:R0:W-:Y:S01]  /*ee10*/  @!P1 STG.E.U8 desc[UR36][R4.64], R3 ;  /* 0x0000000304009986 */ /* 0x0001e2000c101124 */
        /* <DEDUP_REMOVED lines=9> */
[-C--:B------:R-:W-:Y:S01]  /*eeb0*/  FMUL R56, R56, R160.reuse ;  /* 0x000000a038387220 */ /* 0x080fe20000400000 */
[----:B------:R-:W-:Y:S01]  /*eec0*/  FMUL R57, R57, R160 ;  /* 0x000000a039397220 */ /* 0x000fe20000400000 */
[----:B0-----:R-:W-:Y:S01]  /*eed0*/  F2FP.SATFINITE.E4M3.F32.PACK_AB_MERGE_C R3, RZ, R30, RZ ;  /* 0x0000001eff03723e */ /* 0x001fe200048070ff */
[----:B------:R-:W-:Y:S01]  /*eee0*/  @!P3 STG.E.U8 desc[UR36][R4.64+0x9], R31 ;  /* 0x0000091f0400b986 */ /* 0x000fe2000c101124 */
[----:B------:R-:W-:Y:S01]  /*eef0*/  ISETP.LT.OR P3, PT, R0, 0x12, !P2 ;  /* 0x000000120000780c */ /* 0x000fe20005761670 */
[----:B------:R-:W-:Y:S01]  /*ef00*/  FMUL R58, R58, R160 ;  /* 0x000000a03a3a7220 */ /* 0x000fe20000400000 */
[----:B-1----:R-:W-:Y:S01]  /*ef10*/  F2FP.SATFINITE.E4M3.F32.PACK_AB_MERGE_C R9, RZ, R32, RZ ;  /* 0x00000020ff09723e */ /* 0x002fe200048070ff */
[----:B------:R0:W-:Y:S01]  /*ef20*/  @!P1 STG.E.U8 desc[UR36][R4.64+0x8], R3 ;  /* 0x0000080304009986 */ /* 0x0001e2000c101124 */
        /* <DEDUP_REMOVED lines=15> */
[----:B------:R-:W-:Y:S01]  /*f020*/  FMUL R63, R63, R160 ;  /* 0x000000a03f3f7220 */ /* 0x000fe20000400000 */
[----:B-1----:R-:W-:Y:S01]  /*f030*/  F2FP.SATFINITE.E4M3.F32.PACK_AB_MERGE_C R9, RZ, R36, RZ ;  /* 0x00000024ff09723e */ /* 0x002fe200048070ff */
        /* <DEDUP_REMOVED lines=75> */
[----:B------:R-:W-:Y:S01]  /*f4f0*/  ISETP.LT.OR P4, PT, R0, 0x41, !P0 ;  /* 0x000000410000780c */ /* 0x000fe20004781670 */
[-C--:B------:R-:W-:Y:S01]  /*f500*/  FMUL R85, R85, R160.reuse ;  /* 0x000000a055557220 */ /* 0x080fe20000400000 */
[-C--:B------:R-:W-:Y:S01]  /*f510*/  FMUL R86, R86, R160.reuse ;  /* 0x000000a056567220 */ /* 0x080fe20000400000 */
[----:B------:R-:W-:Y:S01]  /*f520*/  @!P5 STG.E.U8 desc[UR36][R6.64+0x39], R53 ;  /* 0x000039350600d986 */ /* 0x000fe2000c101124 */
[----:B------:R-:W-:Y:S01]  /*f530*/  ISETP.LT.OR P5, PT, R0, 0x42, !P0 ;  /* 0x000000420000780c */ /* 0x000fe200047a1670 */
[----:B------:R-:W-:Y:S01]  /*f540*/  FMUL R87, R87, R160 ;  /* 0x000000a057577220 */ /* 0x000fe20000400000 */
[----:B------:R-:W-:Y:S01]  /*f550*/  F2FP.SATFINITE.E4M3.F32.PACK_AB_MERGE_C R83, RZ, R83, RZ ;  /* 0x00000053ff53723e */ /* 0x000fe200048070ff */
[----:B------:R-:W-:Y:S01]  /*f560*/  @!P3 STG.E.U8 desc[UR36][R4.64+0x39], R55 ;  /* 0x000039370400b986 */ /* 0x000fe2000c101124 */
[----:B0-----:R-:W-:-:S02]  /*f570*/  F2FP.SATFINITE.E4M3.F32.PACK_AB_MERGE_C R3, RZ, R54, RZ ;  /* 0x00000036ff03723e */ /* 0x001fc400048070ff */
[C---:B------:R-:W-:Y:S02]  /*f580*/  ISETP.LT.OR P3, PT, R0.reuse, 0x42, !P2 ;  /* 0x000000420000780c */ /* 0x040fe40005761670 */
[----:B-1----:R-:W-:Y:S01]  /*f590*/  F2FP.SATFINITE.E4M3.F32.PACK_AB_MERGE_C R9, RZ, R56, RZ ;  /* 0x00000038ff09723e */ /* 0x002fe200048070ff */
[----:B------:R0:W-:Y:S01]  /*f5a0*/  @!P1 STG.E.U8 desc[UR36][R4.64+0x38], R3 ;  /* 0x0000380304009986 */ /* 0x0001e2000c101124 */
[C---:B------:R-:W-:Y:S02]  /*f5b0*/  ISETP.LT.OR P1, PT, R0.reuse, 0x41, !P2 ;  /* 0x000000410000780c */ /* 0x040fe40005721670 */
[----:B------:R-:W-:Y:S01]  /*f5c0*/  F2FP.SATFINITE.E4M3.F32.PACK_AB_MERGE_C R85, RZ, R85, RZ ;  /* 0x00000055ff55723e */ /* 0x000fe200048070ff */
[----:B------:R1:W-:Y:S01]  /*f5d0*/  @!P4 STG.E.U8 desc[UR36][R6.64+0x40], R9 ;  /* 0x000040090600c986 */ /* 0x0003e2000c101124 */
[C---:B------:R-:W-:Y:S02]  /*f5e0*/  ISETP.LT.OR P4, PT, R0.reuse, 0x49, !P0 ;  /* 0x000000490000780c */ /* 0x040fe40004781670 */
[----:B------:R-:W-:Y:S01]  /*f5f0*/  F2FP.SATFINITE.E4M3.F32.PACK_AB_MERGE_C R11, RZ, R86, RZ ;  /* 0x00000056ff0b723e */ /* 0x000fe200048070ff */
[----:B------:R-:W-:Y:S01]  /*f600*/  @!P5 STG.E.U8 desc[UR36][R6.64+0x41], R57 ;  /* 0x000041390600d986 */ /* 0x000fe2000c101124 */
[----:B------:R-:W-:-:S02]  /*f610*/  ISETP.LT.OR P5, PT, R0, 0x4a, !P0 ;  /* 0x0000004a0000780c */ /* 0x000fc400047a1670 */
[----:B------:R-:W-:Y:S01]  /*f620*/  F2FP.SATFINITE.E4M3.F32.PACK_AB_MERGE_C R87, RZ, R87, RZ ;  /* 0x00000057ff57723e */ /* 0x000fe200048070ff */
[----:B------:R-:W-:Y:S01]  /*f630*/  @!P3 STG.E.U8 desc[UR36][R4.64+0x41], R59 ;  /* 0x0000413b0400b986 */ /* 0x000fe2000c101124 */
[----:B0-----:R-:W-:Y:S02]  /*f640*/  F2FP.SATFINITE.E4M3.F32.PACK_AB_MERGE_C R3, RZ, R58, RZ ;  /* 0x0000003aff03723e */ /* 0x001fe400048070ff */
[C---:B------:R-:W-:Y:S02]  /*f650*/  ISETP.LT.OR P3, PT, R0.reuse, 0x4a, !P2 ;  /* 0x0000004a0000780c */ /* 0x040fe40005761670 */
[----:B-1----:R-:W-:Y:S01]  /*f660*/  F2FP.SATFINITE.E4M3.F32.PACK_AB_MERGE_C R9, RZ, R60, RZ ;  /* 0x0000003cff09723e */ /* 0x002fe200048070ff */
[----:B------:R0:W-:Y:S01]  /*f670*/  @!P1 STG.E.U8 desc[UR36][R4.64+0x40], R3 ;  /* 0x0000400304009986 */ /* 0x0001e2000c101124 */
[----:B------:R-:W-:-:S03]  /*f680*/  ISETP.LT.OR P1, PT, R0, 0x49, !P2 ;  /* 0x000000490000780c */ /* 0x000fc60005721670 */
[----:B------:R1:W-:Y:S01]  /*f690*/  @!P4 STG.E.U8 desc[UR36][R6.64+0x48], R9 ;  /* 0x000048090600c986 */ /* 0x0003e2000c101124 */
[----:B------:R-:W-:-:S03]  /*f6a0*/  ISETP.LT.OR P4, PT, R0, 0x51, !P0 ;  /* 0x000000510000780c */ /* 0x000fc60004781670 */
[----:B------:R-:W-:Y:S01]  /*f6b0*/  @!P5 STG.E.U8 desc[UR36][R6.64+0x49], R61 ;  /* 0x0000493d0600d986 */ /* 0x000fe2000c101124 */
[C---:B------:R-:W-:Y:S02]  /*f6c0*/  ISETP.LT.OR P5, PT, R0.reuse, 0x52, !P0 ;  /* 0x000000520000780c */ /* 0x040fe400047a1670 */
[----:B0-----:R-:W-:Y:S01]  /*f6d0*/  F2FP.SATFINITE.E4M3.F32.PACK_AB_MERGE_C R3, RZ, R62, RZ ;  /* 0x0000003eff03723e */ /* 0x001fe200048070ff */
[----:B------:R-:W-:Y:S01]  /*f6e0*/  @!P3 STG.E.U8 desc[UR36][R4.64+0x49], R63 ;  /* 0x0000493f0400b986 */ /* 0x000fe2000c101124 */
        /* <DEDUP_REMOVED lines=37> */
[----:B------:R-:W-:Y:S02]  /*f940*/  ISETP.LT.OR P5, PT, R0, 0x71, !P0 ;  /* 0x000000710000780c */ /* 0x000fe400047a1670 */
[----:B0-----:R-:W-:Y:S02]  /*f950*/  F2FP.SATFINITE.E4M3.F32.PACK_AB_MERGE_C R3, RZ, R78, RZ ;  /* 0x0000004eff03723e */ /* 0x001fe400048070ff */
[----:B-1----:R-:W-:-:S03]  /*f960*/  F2FP.SATFINITE.E4M3.F32.PACK_AB_MERGE_C R9, RZ, R80, RZ ;  /* 0x00000050ff09723e */ /* 0x002fc600048070ff */
[----:B------:R0:W-:Y:S01]  /*f970*/  @!P1 STG.E.U8 desc[UR36][R4.64+0x68], R3 ;  /* 0x0000680304009986 */ /* 0x0001e2000c101124 */
[----:B------:R-:W-:-:S03]  /*f980*/  ISETP.LT.OR P1, PT, R0, 0x71, !P2 ;  /* 0x000000710000780c */ /* 0x000fc60005721670 */
[----:B------:R-:W-:Y:S01]  /*f990*/  @!P4 STG.E.U8 desc[UR36][R4.64+0x69], R79 ;  /* 0x0000694f0400c986 */ /* 0x000fe2000c101124 */
[----:B------:R-:W-:-:S03]  /*f9a0*/  ISETP.LT.OR P4, PT, R0, 0x79, !P2 ;  /* 0x000000790000780c */ /* 0x000fc60005781670 */
[----:B------:R1:W-:Y:S01]  /*f9b0*/  @!P5 STG.E.U8 desc[UR36][R6.64+0x70], R9 ;  /* 0x000070090600d986 */ /* 0x0003e2000c101124 */
[C---:B------:R-:W-:Y:S02]  /*f9c0*/  ISETP.LT.OR P5, PT, R0.reuse, 0x72, !P2 ;  /* 0x000000720000780c */ /* 0x040fe400057a1670 */
[C---:B------:R-:W-:Y:S01]  /*f9d0*/  ISETP.LT.OR P2, PT, R0.reuse, 0x7a, !P2 ;  /* 0x0000007a0000780c */ /* 0x040fe20005741670 */
[----:B------:R2:W-:Y:S01]  /*f9e0*/  @!P3 STG.E.U8 desc[UR36][R6.64+0x71], R81 ;  /* 0x000071510600b986 */ /* 0x0005e2000c101124 */
[C---:B------:R-:W-:Y:S02]  /*f9f0*/  ISETP.LT.OR P3, PT, R0.reuse, 0x79, !P0 ;  /* 0x000000790000780c */ /* 0x040fe40004761670 */
[----:B------:R-:W-:Y:S02]  /*fa00*/  ISETP.LT.OR P0, PT, R0, 0x7a, !P0 ;  /* 0x0000007a0000780c */ /* 0x000fe40004701670 */
[----:B0-----:R-:W-:Y:S02]  /*fa10*/  F2FP.SATFINITE.E4M3.F32.PACK_AB_MERGE_C R3, RZ, R82, RZ ;  /* 0x00000052ff03723e */ /* 0x001fe400048070ff */
[----:B-1----:R-:W-:-:S03]  /*fa20*/  F2FP.SATFINITE.E4M3.F32.PACK_AB_MERGE_C R9, RZ, R84, RZ ;  /* 0x00000054ff09723e */ /* 0x002fc600048070ff */
[----:B------:R2:W-:Y:S04]  /*fa30*/  @!P1 STG.E.U8 desc[UR36][R4.64+0x70], R3 ;  /* 0x0000700304009986 */ /* 0x0005e8000c101124 */
[----:B------:R2:W-:Y:S04]  /*fa40*/  @!P5 STG.E.U8 desc[UR36][R4.64+0x71], R83 ;  /* 0x000071530400d986 */ /* 0x0005e8000c101124 */
[----:B------:R2:W-:Y:S04]  /*fa50*/  @!P3 STG.E.U8 desc[UR36][R6.64+0x78], R9 ;  /* 0x000078090600b986 */ /* 0x0005e8000c101124 */
[----:B------:R2:W-:Y:S04]  /*fa60*/  @!P0 STG.E.U8 desc[UR36][R6.64+0x79], R85 ;  /* 0x0000795506008986 */ /* 0x0005e8000c101124 */
[----:B------:R2:W-:Y:S04]  /*fa70*/  @!P4 STG.E.U8 desc[UR36][R4.64+0x78], R11 ;  /* 0x0000780b0400c986 */ /* 0x0005e8000c101124 */
[----:B------:R2:W-:Y:S02]  /*fa80*/  @!P2 STG.E.U8 desc[UR36][R4.64+0x79], R87 ;  /* 0x000079570400a986 */ /* 0x0005e4000c101124 */
.L_x_294:
[----:B------:R-:W-:Y:S05]  /*fa90*/  BSYNC B0 ;  /* 0x0000000000007941 */ /* 0x000fea0003800000 */
.L_x_36:
[----:B------:R-:W-:Y:S01]  /*faa0*/  ULDC UR4, c[0x0][0xc] ;  /* 0x0000030000047ab9 */ /* 0x000fe20000000800 */
[----:B------:R-:W-:Y:S01]  /*fab0*/  ULDC UR5, c[0x0][0x10] ;  /* 0x0000040000057ab9 */ /* 0x000fe20000000800 */
[----:B0-2---:R-:W0:Y:S01]  /*fac0*/  LDC R3, c[0x0][0x14] ;  /* 0x00000500ff037b82 */ /* 0x005e220000000800 */
[----:B------:R-:W-:Y:S01]  /*fad0*/  UIMAD.WIDE.U32 UR4, UR4, UR5, URZ ;  /* 0x00000005040472a5 */ /* 0x000fe2000f8e003f */
[----:B-----5:R-:W-:Y:S01]  /*fae0*/  PRMT R0, RZ, 0x7610, R0 ;  /* 0x00007610ff007816 */ /* 0x020fe20000000000 */
[----:B------:R-:W-:Y:S01]  /*faf0*/  UMOV UR41, 0xffffffff ;  /* 0xffffffff00297882 */ /* 0x000fe20000000000 */
[----:B------:R-:W-:-:S03]  /*fb00*/  IMAD.MOV.U32 R19, RZ, RZ, -0x1 ;  /* 0xffffffffff137424 */ /* 0x000fc600078e00ff */
[----:B0-----:R-:W-:-:S04]  /*fb10*/  IMAD.WIDE.U32 R16, R3, UR4, R16 ;  /* 0x0000000403107c25 */ /* 0x001fc8000f8e0010 */
[----:B------:R-:W-:Y:S01]  /*fb20*/  IMAD R3, R3, UR5, RZ ;  /* 0x0000000503037c24 */ /* 0x000fe2000f8e02ff */
[----:B------:R-:W-:Y:S02]  /*fb30*/  ULDC.64 UR4, c[0x0][0x850] ;  /* 0x0002140000047ab9 */ /* 0x000fe40000000a00 */
[----:B------:R-:W-:Y:S01]  /*fb40*/  ISETP.GE.U32.AND P0, PT, R16, UR4, PT ;  /* 0x0000000410007c0c */ /* 0x000fe2000bf06070 */
[----:B------:R-:W-:-:S05]  /*fb50*/  IMAD.IADD R17, R17, 0x1, R3 ;  /* 0x0000000111117824 */ /* 0x000fca00078e0203 */
[----:B------:R-:W-:-:S13]  /*fb60*/  ISETP.GE.U32.AND.EX P0, PT, R17, UR5, PT, P0 ;  /* 0x0000000511007c0c */ /* 0x000fda000bf06100 */
[----:B------:R-:W-:Y:S05]  /*fb70*/  @P0 BRA `(.L_x_295) ;  /* 0x0000000400640947 */ /* 0x000fea0003800000 */
[----:B------:R-:W0:Y:S01]  /*fb80*/  S2R R12, SR_CTAID.X ;  /* 0x00000000000c7919 */ /* 0x000e220000002500 */
[----:B-1-3--:R-:W1:Y:S01]  /*fb90*/  LDC.64 R10, c[0x0][0x828] ;  /* 0x00020a00ff0a7b82 */ /* 0x00ae620000000a00 */
[----:B------:R-:W-:Y:S01]  /*fba0*/  ULDC UR4, c[0x0][0x150] ;  /* 0x0000540000047ab9 */ /* 0x000fe20000000800 */
[----:B------:R-:W-:Y:S01]  /*fbb0*/  IMAD.MOV.U32 R8, RZ, RZ, R16 ;  /* 0x000000ffff087224 */ /* 0x000fe200078e0010 */
[----:B------:R-:W2:Y:S01]  /*fbc0*/  S2R R20, SR_CTAID.Y ;  /* 0x0000000000147919 */ /* 0x000ea20000002600 */
[----:B------:R-:W-:-:S04]  /*fbd0*/  IMAD.MOV.U32 R9, RZ, RZ, R17 ;  /* 0x000000ffff097224 */ /* 0x000fc800078e0011 */
[----:B------:R-:W3:Y:S08]  /*fbe0*/  LDC R21, c[0x0][0x144] ;  /* 0x00005100ff157b82 */ /* 0x000ef00000000800 */
[----:B------:R-:W2:Y:S08]  /*fbf0*/  LDC R0, c[0x0][0x830] ;  /* 0x00020c00ff007b82 */ /* 0x000eb00000000800 */
[----:B----4-:R-:W4:Y:S01]  /*fc00*/  LDC.64 R14, c[0x0][0x820] ;  /* 0x00020800ff0e7b82 */ /* 0x010f220000000a00 */
[----:B-1----:R-:W-:-:S04]  /*fc10*/  ISETP.NE.U32.AND P0, PT, R10, RZ, PT ;  /* 0x000000ff0a00720c */ /* 0x002fc80003f05070 */
[----:B------:R-:W-:Y:S02]  /*fc20*/  ISETP.NE.AND.EX P0, PT, R11, RZ, PT, P0 ;  /* 0x000000ff0b00720c */ /* 0x000fe40003f05300 */
[----:B0-----:R-:W-:-:S05]  /*fc30*/  I2FP.F32.U32 R3, R12 ;  /* 0x0000000c00037245 */ /* 0x001fca0000201000 */
[----:B------:R-:W-:-:S04]  /*fc40*/  FMUL R3, R3, UR4 ;  /* 0x0000000403037c20 */ /* 0x000fc80008400000 */
[----:B------:R0:W1:Y:S02]  /*fc50*/  F2I.U32.TRUNC.NTZ R19, R3 ;  /* 0x0000000300137305 */ /* 0x000064000020f000 */
[----:B--23--:R-:W-:Y:S05]  /*fc60*/  @!P0 BRA `(.L_x_296) ;  /* 0x0000000000288947 */ /* 0x00cfea0003800000 */
[----:B0-----:R-:W0:Y:S02]  /*fc70*/  LDC R3, c[0x0][0x834] ;  /* 0x00020d00ff037b82 */ /* 0x001e240000000800 */
        /* <DEDUP_REMOVED lines=9> */
.L_x_296:
[----:B------:R-:W2:Y:S01]  /*fd10*/  LDC.64 R26, c[0x0][0x840] ;  /* 0x00021000ff1a7b82 */ /* 0x000ea20000000a00 */
[-C--:B------:R-:W-:Y:S01]  /*fd20*/  SHF.R.U64 R30, R8, R0.reuse, R9 ;  /* 0x00000000081e7219 */ /* 0x080fe20000001209 */
[----:B-1----:R-:W-:Y:S01]  /*fd30*/  IMAD.MOV R19, RZ, RZ, -R19 ;  /* 0x000000ffff137224 */ /* 0x002fe200078e0a13 */
[----:B------:R-:W-:Y:S01]  /*fd40*/  SHF.R.U32.HI R0, RZ, R0, R9 ;  /* 0x00000000ff007219 */ /* 0x000fe20000011609 */
[----:B------:R-:W-:Y:S01]  /*fd50*/  ULDC UR4, c[0x0][0x154] ;  /* 0x0000550000047ab9 */ /* 0x000fe20000000800 */
[----:B0-----:R-:W-:Y:S01]  /*fd60*/  IADD3 R3, P0, RZ, -R30, RZ ;  /* 0x8000001eff037210 */ /* 0x001fe20007f1e0ff */
[----:B------:R-:W-:Y:S02]  /*fd70*/  IMAD R21, R21, R19, R12 ;  /* 0x0000001315157224 */ /* 0x000fe400078e020c */
[----:B------:R-:W0:Y:S01]  /*fd80*/  LDC R6, c[0x0][0x818] ;  /* 0x00020600ff067b82 */ /* 0x000e220000000800 */
[----:B------:R-:W-:Y:S02]  /*fd90*/  IMAD.MOV.U32 R7, RZ, RZ, 0x1 ;  /* 0x00000001ff077424 */ /* 0x000fe400078e00ff */
[----:B------:R-:W-:-:S04]  /*fda0*/  IMAD.X R5, RZ, RZ, ~R0, P0 ;  /* 0x000000ffff057224 */ /* 0x000fc800000e0e00 */
[-C--:B----4-:R-:W-:Y:S01]  /*fdb0*/  IMAD R0, R5, R14.reuse, RZ ;  /* 0x0000000e05007224 */ /* 0x090fe200078e02ff */
[----:B------:R-:W1:Y:S01]  /*fdc0*/  LDC R8, c[0x0][0x808] ;  /* 0x00020200ff087b82 */ /* 0x000e620000000800 */
[----:B------:R-:W-:-:S04]  /*fdd0*/  IMAD.WIDE.U32 R4, R3, R14, R16 ;  /* 0x0000000e03047225 */ /* 0x000fc800078e0010 */
[----:B------:R-:W-:Y:S01]  /*fde0*/  IMAD R3, R3, R15, R0 ;  /* 0x0000000f03037224 */ /* 0x000fe200078e0200 */
[----:B------:R-:W-:Y:S02]  /*fdf0*/  I2FP.F32.U32 R0, R20 ;  /* 0x0000001400007245 */ /* 0x000fe40000201000 */
[----:B------:R-:W3:Y:S01]  /*fe00*/  LDC R22, c[0x0][0x858] ;  /* 0x00021600ff167b82 */ /* 0x000ee20000000800 */
[----:B------:R-:W-:Y:S01]  /*fe10*/  IMAD.IADD R3, R5, 0x1, R3 ;  /* 0x0000000105037824 */ /* 0x000fe200078e0203 */
[----:B--2---:R-:W-:Y:S01]  /*fe20*/  ISETP.NE.U32.AND P0, PT, R26, RZ, PT ;  /* 0x000000ff1a00720c */ /* 0x004fe20003f05070 */
[----:B------:R-:W-:Y:S01]  /*fe30*/  FMUL R0, R0, UR4 ;  /* 0x0000000400007c20 */ /* 0x000fe20008400000 */
[----:B------:R-:W-:Y:S02]  /*fe40*/  IMAD.MOV.U32 R5, RZ, RZ, -0x1 ;  /* 0xffffffffff057424 */ /* 0x000fe400078e00ff */
[----:B------:R-:W-:Y:S01]  /*fe50*/  ISETP.NE.AND.EX P0, PT, R27, RZ, PT, P0 ;  /* 0x000000ff1b00720c */ /* 0x000fe20003f05300 */
[----:B------:R2:W4:Y:S01]  /*fe60*/  F2I.U32.TRUNC.NTZ R13, R0 ;  /* 0x00000000000d7305 */ /* 0x000522000020f000 */
[----:B------:R-:W2:Y:S01]  /*fe70*/  LDC R15, c[0x0][0x148] ;  /* 0x00005200ff0f7b82 */ /* 0x000ea20000000800 */
[----:B0-----:R-:W-:-:S02]  /*fe80*/  SHF.R.U64 R12, R4, R6, R3 ;  /* 0x00000006040c7219 */ /* 0x001fc40000001203 */
[----:B------:R-:W-:-:S05]  /*fe90*/  SHF.R.U32.HI R3, RZ, R6, R3 ;  /* 0x00000006ff037219 */ /* 0x000fca0000011603 */
[----:B------:R-:W0:Y:S01]  /*fea0*/  LDC R19, c[0x0][0x800] ;  /* 0x00020000ff137b82 */ /* 0x000e220000000800 */
[-CC-:B-1----:R-:W-:Y:S02]  /*feb0*/  SHF.R.U64 R10, R12, R8.reuse, R3.reuse ;  /* 0x000000080c0a7219 */ /* 0x182fe40000001203 */
[----:B------:R-:W-:-:S05]  /*fec0*/  SHF.R.U32.HI R3, RZ, R8, R3 ;  /* 0x00000008ff037219 */ /* 0x000fca0000011603 */
[----:B------:R-:W1:Y:S01]  /*fed0*/  LDC R24, c[0x0][0x848] ;  /* 0x00021200ff187b82 */ /* 0x000e620000000800 */
[-C--:B---3--:R-:W-:Y:S02]  /*fee0*/  SHF.L.U32 R4, R5, R22.reuse, RZ ;  /* 0x0000001605047219 */ /* 0x088fe400000006ff */
[-CC-:B------:R-:W-:Y:S02]  /*fef0*/  SHF.R.U64 R14, R10, R22.reuse, R3.reuse ;  /* 0x000000160a0e7219 */ /* 0x180fe40000001203 */
[----:B------:R-:W-:Y:S02]  /*ff00*/  SHF.R.U32.HI R5, RZ, R22, R3 ;  /* 0x00000016ff057219 */ /* 0x000fe40000011603 */
[----:B------:R-:W-:Y:S01]  /*ff10*/  LOP3.LUT R25, RZ, R4, RZ, 0x33, !PT ;  /* 0x00000004ff197212 */ /* 0x000fe200078e33ff */
[----:B------:R-:W3:Y:S01]  /*ff20*/  LDC R28, c[0x0][0x838] ;  /* 0x00020e00ff1c7b82 */ /* 0x000ee20000000800 */
[----:B------:R-:W-:Y:S01]  /*ff30*/  SHF.L.U32 R22, R7, R22, RZ ;  /* 0x0000001607167219 */ /* 0x000fe200000006ff */
[----:B------:R-:W-:-:S06]  /*ff40*/  IMAD.MOV.U32 R4, RZ, RZ, R14 ;  /* 0x000000ffff047224 */ /* 0x000fcc00078e000e */
[----:B------:R-:W0:Y:S01]  /*ff50*/  LDC R29, c[0x0][0x810] ;  /* 0x00020400ff1d7b82 */ /* 0x000e220000000800 */
[----:B----4-:R-:W-:Y:S05]  /*ff60*/  @!P0 BRA `(.L_x_297) ;  /* 0x0000000000288947 */ /* 0x010fea0003800000 */
[----:B------:R-:W4:Y:S02]  /*ff70*/  LDC R3, c[0x0][0x84c] ;  /* 0x00021300ff037b82 */ /* 0x000f240000000800 */
[----:B----4-:R-:W-:-:S05]  /*ff80*/  IADD3 R3, P0, R14, R3, RZ ;  /* 0x000000030e037210 */ /* 0x010fca0007f1e0ff */
        /* <DEDUP_REMOVED lines=8> */
.L_x_297:
[----:B------:R-:W-:Y:S01]  /*10010*/  ISETP.NE.AND P0, PT, R2, 0x1, PT ;  /* 0x000000010200780c */ /* 0x000fe20003f05270 */
[----:B------:R-:W-:Y:S01]  /*10020*/  IMAD.MOV R13, RZ, RZ, -R13 ;  /* 0x000000ffff0d7224 */ /* 0x000fe200078e0a0d */
[----:B-12---:R-:W-:Y:S01]  /*10030*/  SHF.R.U64 R0, R4, R24, R5 ;  /* 0x0000001804007219 */ /* 0x006fe20000001205 */
[----:B0-----:R-:W-:Y:S01]  /*10040*/  VIADD R5, R19, 0xffffffff ;  /* 0xffffffff13057836 */ /* 0x001fe20000000000 */
[----:B------:R-:W-:Y:S02]  /*10050*/  LOP3.LUT R7, R10, R25, RZ, 0xc0, !PT ;  /* 0x000000190a077212 */ /* 0x000fe400078ec0ff */
[----:B------:R-:W-:Y:S01]  /*10060*/  R2UR UR41, R30 ;  /* 0x000000001e2972ca */ /* 0x000fe200000e0000 */
[----:B------:R-:W-:Y:S01]  /*10070*/  IMAD.MOV R3, RZ, RZ, -R0 ;  /* 0x000000ffff037224 */ /* 0x000fe200078e0a00 */
[----:B------:R-:W-:Y:S01]  /*10080*/  LOP3.LUT R5, R12, R5, RZ, 0xc0, !PT ;  /* 0x000000050c057212 */ /* 0x000fe200078ec0ff */
[----:B------:R-:W-:Y:S02]  /*10090*/  IMAD R22, R22, R0, R7 ;  /* 0x0000000016167224 */ /* 0x000fe400078e0207 */
[----:B---3--:R-:W-:-:S02]  /*100a0*/  IMAD R0, R3, R28, R14 ;  /* 0x0000001c03007224 */ /* 0x008fc400078e020e */
[----:B------:R-:W-:Y:S02]  /*100b0*/  @P0 IMAD R21, R15, R13, R20 ;  /* 0x0000000d0f150224 */ /* 0x000fe400078e0214 */
[----:B------:R-:W-:Y:S02]  /*100c0*/  IMAD R3, R0, R19, R5 ;  /* 0x0000001300037224 */ /* 0x000fe400078e0205 */
[----:B------:R-:W-:Y:S02]  /*100d0*/  IMAD R22, R22, R29, R21 ;  /* 0x0000001d16167224 */ /* 0x000fe400078e0215 */
[----:B------:R-:W-:-:S03]  /*100e0*/  IMAD.MOV.U32 R0, RZ, RZ, 0x1 ;  /* 0x00000001ff007424 */ /* 0x000fc600078e00ff */
[----:B------:R-:W-:Y:S02]  /*100f0*/  SEL R19, R3, R22, !P0 ;  /* 0x0000001603137207 */ /* 0x000fe40004000000 */
[----:B------:R-:W-:-:S07]  /*10100*/  SEL R22, R22, R3, !P0 ;  /* 0x0000000316167207 */ /* 0x000fce0004000000 */
.L_x_295:
[----:B------:R-:W-:-:S13]  /*10110*/  LOP3.LUT P0, RZ, R0, 0xff, RZ, 0xc0, !PT ;  /* 0x000000ff00ff7812 */ /* 0x000fda000780c0ff */
[----:B------:R-:W-:Y:S05]  /*10120*/  @P0 BRA `(.L_x_298) ;  /* 0xffffff0c00880947 */ /* 0x000fea000383ffff */
[----:B------:R-:W-:Y:S05]  /*10130*/  EXIT ;  /* 0x000000000000794d */ /* 0x000fea0003800000 */
.L_x_3:
[----:B0-----:R-:W-:Y:S01]  /*10140*/  ULDC.64 UR4, c[0x0][0x850] ;  /* 0x0002140000047ab9 */ /* 0x001fe20000000a00 */
[----:B------:R-:W-:Y:S01]  /*10150*/  PRMT R3, RZ, 0x7610, R3 ;  /* 0x00007610ff037816 */ /* 0x000fe20000000003 */
[----:B------:R-:W-:Y:S01]  /*10160*/  IMAD.MOV.U32 R19, RZ, RZ, -0x1 ;  /* 0xffffffffff137424 */ /* 0x000fe200078e00ff */
[----:B------:R-:W-:Y:S01]  /*10170*/  ISETP.GE.U32.AND P0, PT, R16, UR4, PT ;  /* 0x0000000410007c0c */ /* 0x000fe2000bf06070 */
[----:B------:R-:W-:Y:S02]  /*10180*/  IMAD.MOV.U32 R22, RZ, RZ, -0x1 ;  /* 0xffffffffff167424 */ /* 0x000fe400078e00ff */
        /* <DEDUP_REMOVED lines=21> */
.L_x_300:
        /* <DEDUP_REMOVED lines=17> */
[----:B------:R-:W-:-:S03]  /*103f0*/  IMAD.MOV.U32 R7, RZ, RZ, 0x1 ;  /* 0x00000001ff077424 */ /* 0x000fc600078e00ff */
[----:B0-----:R-:W-:Y:S02]  /*10400*/  SHF.R.U64 R10, R6, R12, R3 ;  /* 0x0000000c060a7219 */ /* 0x001fe40000001203 */
[----:B------:R-:W-:Y:S02]  /*10410*/  I2FP.F32.U32 R6, R0 ;  /* 0x0000000000067245 */ /* 0x000fe40000201000 */
[----:B------:R-:W0:Y:S01]  /*10420*/  LDC R8, c[0x0][0x858] ;  /* 0x00021600ff087b82 */ /* 0x000e220000000800 */
[----:B-1----:R-:W-:Y:S01]  /*10430*/  ISETP.NE.U32.AND P0, PT, R24, RZ, PT ;  /* 0x000000ff1800720c */ /* 0x002fe20003f05070 */
[----:B---3--:R-:W-:Y:S02]  /*10440*/  IMAD.MOV R5, RZ, RZ, -R9 ;  /* 0x000000ffff057224 */ /* 0x008fe400078e0a09 */
[----:B------:R-:W-:Y:S01]  /*10450*/  FMUL R6, R6, UR4 ;  /* 0x0000000406067c20 */ /* 0x000fe20008400000 */
[----:B------:R-:W-:Y:S02]  /*10460*/  SHF.R.U32.HI R3, RZ, R12, R3 ;  /* 0x0000000cff037219 */ /* 0x000fe40000011603 */
[----:B------:R-:W-:Y:S01]  /*10470*/  ISETP.NE.AND.EX P0, PT, R25, RZ, PT, P0 ;  /* 0x000000ff1900720c */ /* 0x000fe20003f05300 */
[----:B------:R1:W3:Y:S01]  /*10480*/  F2I.U32.TRUNC.NTZ R13, R6 ;  /* 0x00000006000d7305 */ /* 0x0002e2000020f000 */
[----:B------:R-:W1:Y:S01]  /*10490*/  LDC R15, c[0x0][0x148] ;  /* 0x00005200ff0f7b82 */ /* 0x000e620000000800 */
[----:B--2---:R-:W-:-:S02]  /*104a0*/  IMAD R22, R11, R5, R4 ;  /* 0x000000050b167224 */ /* 0x004fc400078e0204 */
[----:B------:R-:W-:-:S05]  /*104b0*/  IMAD.MOV.U32 R5, RZ, RZ, -0x1 ;  /* 0xffffffffff057424 */ /* 0x000fca00078e00ff */
[----:B------:R-:W2:Y:S01]  /*104c0*/  LDC R20, c[0x0][0x800] ;  /* 0x00020000ff147b82 */ /* 0x000ea20000000800 */
[-CC-:B----4-:R-:W-:Y:S02]  /*104d0*/  SHF.R.U64 R12, R10, R14.reuse, R3.reuse ;  /* 0x0000000e0a0c7219 */ /* 0x190fe40000001203 */
[----:B------:R-:W-:-:S05]  /*104e0*/  SHF.R.U32.HI R3, RZ, R14, R3 ;  /* 0x0000000eff037219 */ /* 0x000fca0000011603 */
[----:B------:R-:W4:Y:S01]  /*104f0*/  LDC R19, c[0x0][0x848] ;  /* 0x00021200ff137b82 */ /* 0x000f220000000800 */
[-C--:B0-----:R-:W-:Y:S02]  /*10500*/  SHF.L.U32 R4, R5, R8.reuse, RZ ;  /* 0x0000000805047219 */ /* 0x081fe400000006ff */
[--C-:B------:R-:W-:Y:S02]  /*10510*/  SHF.R.U64 R14, R12, R8, R3.reuse ;  /* 0x000000080c0e7219 */ /* 0x100fe40000001203 */
[----:B------:R-:W-:Y:S02]  /*10520*/  LOP3.LUT R27, RZ, R4, RZ, 0x33, !PT ;  /* 0x00000004ff1b7212 */ /* 0x000fe400078e33ff */
[-C--:B------:R-:W-:Y:S01]  /*10530*/  SHF.R.U32.HI R5, RZ, R8.reuse, R3 ;  /* 0x00000008ff057219 */ /* 0x080fe20000011603 */
[----:B------:R-:W0:Y:S01]  /*10540*/  LDC R21, c[0x0][0x838] ;  /* 0x00020e00ff157b82 */ /* 0x000e220000000800 */
[----:B------:R-:W-:Y:S01]  /*10550*/  SHF.L.U32 R26, R7, R8, RZ ;  /* 0x00000008071a7219 */ /* 0x000fe200000006ff */
[----:B------:R-:W-:-:S06]  /*10560*/  IMAD.MOV.U32 R4, RZ, RZ, R14 ;  /* 0x000000ffff047224 */ /* 0x000fcc00078e000e */
[----:B------:R-:W0:Y:S01]  /*10570*/  LDC R28, c[0x0][0x810] ;  /* 0x00020400ff1c7b82 */ /* 0x000e220000000800 */
[----:B-1-3--:R-:W-:Y:S05]  /*10580*/  @!P0 BRA `(.L_x_301) ;  /* 0x0000000000288947 */ /* 0x00afea0003800000 */
[----:B------:R-:W1:Y:S02]  /*10590*/  LDC R3, c[0x0][0x84c] ;  /* 0x00021300ff037b82 */ /* 0x000e640000000800 */
[----:B-1----:R-:W-:-:S05]  /*105a0*/  IADD3 R3, P0, R14, R3, RZ ;  /* 0x000000030e037210 */ /* 0x002fca0007f1e0ff */
        /* <DEDUP_REMOVED lines=8> */
.L_x_301:
[----:B------:R-:W-:Y:S01]  /*10630*/  ISETP.NE.AND P0, PT, R2, 0x1, PT ;  /* 0x000000010200780c */ /* 0x000fe20003f05270 */
[----:B--2---:R-:W-:Y:S01]  /*10640*/  VIADD R7, R20, 0xffffffff ;  /* 0xffffffff14077836 */ /* 0x004fe20000000000 */
[----:B----4-:R-:W-:Y:S01]  /*10650*/  SHF.R.U64 R4, R4, R19, R5 ;  /* 0x0000001304047219 */ /* 0x010fe20000001205 */
[----:B------:R-:W-:Y:S01]  /*10660*/  IMAD.MOV R13, RZ, RZ, -R13 ;  /* 0x000000ffff0d7224 */ /* 0x000fe200078e0a0d */
[----:B------:R-:W-:Y:S02]  /*10670*/  LOP3.LUT R3, R12, R27, RZ, 0xc0, !PT ;  /* 0x0000001b0c037212 */ /* 0x000fe400078ec0ff */
[----:B------:R-:W-:Y:S01]  /*10680*/  LOP3.LUT R7, R10, R7, RZ, 0xc0, !PT ;  /* 0x000000070a077212 */ /* 0x000fe200078ec0ff */
[----:B------:R-:W-:Y:S02]  /*10690*/  IMAD.MOV R5, RZ, RZ, -R4 ;  /* 0x000000ffff057224 */ /* 0x000fe400078e0a04 */
[----:B------:R-:W-:-:S04]  /*106a0*/  IMAD R3, R26, R4, R3 ;  /* 0x000000041a037224 */ /* 0x000fc800078e0203 */
[----:B------:R-:W-:Y:S02]  /*106b0*/  @P0 IMAD R22, R15, R13, R0 ;  /* 0x0000000d0f160224 */ /* 0x000fe400078e0200 */
[----:B0-----:R-:W-:Y:S02]  /*106c0*/  IMAD R0, R5, R21, R14 ;  /* 0x0000001505007224 */ /* 0x001fe400078e020e */
[----:B------:R-:W-:Y:S02]  /*106d0*/  IMAD R19, R3, R28, R22 ;  /* 0x0000001c03137224 */ /* 0x000fe400078e0216 */
[----:B------:R-:W-:Y:S02]  /*106e0*/  IMAD R0, R0, R20, R7 ;  /* 0x0000001400007224 */ /* 0x000fe400078e0207 */
[----:B------:R-:W-:-:S03]  /*106f0*/  IMAD.MOV.U32 R3, RZ, RZ, 0x1 ;  /* 0x00000001ff037424 */ /* 0x000fc600078e00ff */
[----:B------:R-:W-:Y:S02]  /*10700*/  SEL R22, R0, R19, !P0 ;  /* 0x0000001300167207 */ /* 0x000fe40004000000 */
[----:B------:R-:W-:-:S07]  /*10710*/  SEL R19, R19, R0, !P0 ;  /* 0x0000000013137207 */ /* 0x000fce0004000000 */
.L_x_299:
[----:B------:R-:W-:-:S08]  /*10720*/  NOP ;  /* 0x0000000000007918 */ /* 0x000fd00000000000 */
[----:B------:R-:W0:-:S00]  /*10730*/  USETMAXREG.DEALLOC.CTAPOOL 0x28 ;  /* 0x00000028000079c8 */ /* 0x000e0000080e0500 */
[----:B------:R-:W-:-:S13]  /*10740*/  ISETP.NE.AND P0, PT, RZ, UR8, PT ;  /* 0x00000008ff007c0c */ /* 0x000fda000bf05270 */
[----:B------:R-:W-:Y:S05]  /*10750*/  @P0 EXIT ;  /* 0x000000000000094d */ /* 0x000fea0003800000 */
[----:B0-----:R-:W-:Y:S01]  /*10760*/  LOP3.LUT P0, RZ, R3, 0xff, RZ, 0xc0, !PT ;  /* 0x000000ff03ff7812 */ /* 0x001fe2000780c0ff */
[----:B------:R-:W-:Y:S02]  /*10770*/  IMAD.MOV.U32 R24, RZ, RZ, 0x1 ;  /* 0x00000001ff187424 */ /* 0x000fe400078e00ff */
[----:B------:R-:W-:-:S10]  /*10780*/  IMAD.MOV.U32 R25, RZ, RZ, RZ ;  /* 0x000000ffff197224 */ /* 0x000fd400078e00ff */
[----:B------:R-:W-:Y:S05]  /*10790*/  @!P0 BRA `(.L_x_302) ;  /* 0x0000001000088947 */ /* 0x000fea0003800000 */
[----:B------:R-:W-:Y:S01]  /*107a0*/  ULDC UR5, c[0x0][0x28c] ;  /* 0x0000a30000057ab9 */ /* 0x000fe20000000800 */
[----:B------:R-:W-:Y:S01]  /*107b0*/  ULDC UR39, c[0x0][0x858] ;  /* 0x0002160000277ab9 */ /* 0x000fe20000000800 */
[----:B------:R-:W-:Y:S01]  /*107c0*/  UMOV UR6, 0xffffffff ;  /* 0xffffffff00067882 */ /* 0x000fe20000000000 */
[----:B------:R-:W-:Y:S01]  /*107d0*/  UIADD3 UR7, UR5, 0x7f, URZ ;  /* 0x0000007f05077890 */ /* 0x000fe2000fffe03f */
[C---:B------:R-:W-:Y:S01]  /*107e0*/  LOP3.LUT P1, RZ, R18.reuse, 0x7f, RZ, 0xc0, !PT ;  /* 0x0000007f12ff7812 */ /* 0x040fe2000782c0ff */
[----:B------:R-:W-:Y:S01]  /*107f0*/  UMOV UR8, 0x1 ;  /* 0x0000000100087882 */ /* 0x000fe20000000000 */
[----:B------:R-:W-:Y:S01]  /*10800*/  USHF.L.U32 UR6, UR6, UR39, URZ ;  /* 0x0000002706067299 */ /* 0x000fe2000800063f */
[----:B------:R-:W-:Y:S01]  /*10810*/  LOP3.LUT P0, RZ, R18, 0x1f, RZ, 0xc0, !PT ;  /* 0x0000001f12ff7812 */ /* 0x000fe2000780c0ff */
[----:B------:R-:W-:Y:S01]  /*10820*/  USHF.L.U32 UR39, UR8, UR39, URZ ;  /* 0x0000002708277299 */ /* 0x000fe2000800063f */
[----:B------:R-:W-:Y:S01]  /*10830*/  BSSY B6, `(.L_x_302) ;  /* 0x00000f8000067945 */ /* 0x000fe20003800000 */
[----:B------:R-:W-:Y:S01]  /*10840*/  USHF.R.S32.HI UR8, URZ, 0x1f, UR7 ;  /* 0x0000001f3f087899 */ /* 0x000fe20008011407 */
[----:B------:R-:W-:Y:S01]  /*10850*/  PLOP3.LUT P0, PT, P0, P1, PT, 0x8a, 0x0 ;  /* 0x000000000000781c */ /* 0x000fe20000703172 */
[----:B------:R-:W-:Y:S01]  /*10860*/  ULDC UR4, c[0x0][0xc] ;  /* 0x0000030000047ab9 */ /* 0x000fe20000000800 */
[----:B------:R-:W-:Y:S01]  /*10870*/  ULDC UR5, c[0x0][0x10] ;  /* 0x0000040000057ab9 */ /* 0x000fe20000000800 */
[----:B------:R-:W-:Y:S01]  /*10880*/  ULEA.HI UR8, UR8, UR7, URZ, 0x7 ;  /* 0x0000000708087291 */ /* 0x000fe2000f8f383f */
[----:B------:R-:W-:Y:S01]  /*10890*/  P2R R0, PR, RZ, 0x2 ;  /* 0x00000002ff007803 */ /* 0x000fe20000000000 */
[----:B------:R-:W-:Y:S01]  /*108a0*/  UIMAD.WIDE.U32 UR4, UR4, UR5, URZ ;  /* 0x00000005040472a5 */ /* 0x000fe2000f8e003f */
[----:B------:R-:W-:Y:S01]  /*108b0*/  IMAD.MOV.U32 R26, RZ, RZ, 0x1 ;  /* 0x00000001ff1a7424 */ /* 0x000fe200078e00ff */
[----:B------:R-:W-:Y:S01]  /*108c0*/  ULOP3.LUT UR38, URZ, UR6, URZ, 0x33, !UPT ;  /* 0x000000063f267292 */ /* 0x000fe2000f8e333f */
[----:B------:R-:W-:Y:S01]  /*108d0*/  P2R R28, PR, RZ, 0x1 ;  /* 0x00000001ff1c7803 */ /* 0x000fe20000000000 */
[----:B------:R-:W-:Y:S01]  /*108e0*/  USHF.R.S32.HI UR43, URZ, 0x7, UR8 ;  /* 0x000000073f2b7899 */ /* 0x000fe20008011408 */
[----:B------:R-:W-:Y:S01]  /*108f0*/  IMAD.MOV.U32 R25, RZ, RZ, RZ ;  /* 0x000000ffff197224 */ /* 0x000fe200078e00ff */
[----:B------:R-:W-:Y:S01]  /*10900*/  ULDC UR6, c[0x0][0x14] ;  /* 0x0000050000067ab9 */ /* 0x000fe20000000800 */
[----:B------:R-:W-:Y:S01]  /*10910*/  IMAD.MOV.U32 R24, RZ, RZ, 0x1 ;  /* 0x00000001ff187424 */ /* 0x000fe200078e00ff */
[----:B------:R-:W-:-:S02]  /*10920*/  UIMAD.WIDE.U32 UR46, UR4, UR6, URZ ;  /* 0x00000006042e72a5 */ /* 0x000fc4000f8e003f */
[----:B------:R-:W-:Y:S01]  /*10930*/  UIMAD UR44, UR5, UR6, URZ ;  /* 0x00000006052c72a4 */ /* 0x000fe2000f8e023f */
[----:B------:R-:W-:Y:S01]  /*10940*/  ULDC UR40, c[0x0][0x800] ;  /* 0x0002000000287ab9 */ /* 0x000fe20000000800 */
[----:B------:R-:W-:Y:S02]  /*10950*/  ULOP3.LUT UR41, UR42, 0x2, URZ, 0xfc, !UPT ;  /* 0x000000022a297892 */ /* 0x000fe4000f8efc3f */
[----:B------:R-:W-:Y:S02]  /*10960*/  UIADD3 UR40, UR40, -0x1, URZ ;  /* 0xffffffff28287890 */ /* 0x000fe4000fffe03f */
[----:B------:R-:W-:Y:S02]  /*10970*/  UIADD3 UR44, UR47, UR44, URZ ;  /* 0x0000002c2f2c7290 */ /* 0x000fe4000fffe03f */
[----:B------:R-:W-:Y:S01]  /*10980*/  UIADD3 UR45, UR43, 0x1, URZ ;  /* 0x000000012b2d7890 */ /* 0x000fe2000fffe03f */
[----:B------:R-:W-:-:S11]  /*10990*/  ULDC.64 UR36, c[0x0][0x198] ;  /* 0x0000660000247ab9 */ /* 0x000fd60000000a00 */
.L_x_319:
[----:B------:R-:W0:Y:S01]  /*109a0*/  S2R R0, SR_CgaCtaId ;  /* 0x0000000000007919 */ /* 0x000e220000008800 */
[----:B------:R-:W-:-:S04]  /*109b0*/  MOV R27, 0x400 ;  /* 0x00000400001b7802 */ /* 0x000fc80000000f00 */
[----:B0-----:R-:W-:-:S05]  /*109c0*/  LEA R27, R0, R27, 0x18 ;  /* 0x0000001b001b7211 */ /* 0x001fca00078ec0ff */
[----:B------:R-:W-:-:S05]  /*109d0*/  VIADD R0, R27, 0x800 ;  /* 0x000008001b007836 */ /* 0x000fca0000000000 */
[----:B------:R-:W-:-:S13]  /*109e0*/  LOP3.LUT P0, RZ, R0, 0x3ff, RZ, 0xc0, !PT ;  /* 0x000003ff00ff7812 */ /* 0x000fda000780c0ff */
[----:B------:R-:W-:Y:S05]  /*109f0*/  @!P0 BRA `(.L_x_303) ;  /* 0x0000000000408947 */ /* 0x000fea0003800000 */
[----:B------:R-:W-:Y:S01]  /*10a00*/  MOV R14, 0x0 ;  /* 0x00000000000e7802 */ /* 0x000fe20000000f00 */
[----:B------:R-:W-:Y:S01]  /*10a10*/  ULDC.64 UR4, c[0x4][0x70] ;  /* 0x01001c0000047ab9 */ /* 0x000fe20000000a00 */
[----:B------:R-:W-:Y:S01]  /*10a20*/  ULDC.64 UR6, c[0x4][0x8] ;  /* 0x0100020000067ab9 */ /* 0x000fe20000000a00 */
[----:B------:R-:W-:Y:S02]  /*10a30*/  IMAD.U32 R4, RZ, RZ, UR4 ;  /* 0x00000004ff047e24 */ /* 0x000fe4000f8e00ff */
[----:B------:R-:W-:Y:S01]  /*10a40*/  IMAD.U32 R5, RZ, RZ, UR5 ;  /* 0x00000005ff057e24 */ /* 0x000fe2000f8e00ff */
[----:B------:R-:W0:Y:S01]  /*10a50*/  LDC.64 R14, c[0x4][R14] ;  /* 0x010000000e0e7b82 */ /* 0x000e220000000a00 */
[----:B------:R-:W-:Y:S01]  /*10a60*/  ULDC.64 UR4, c[0x4][0x78] ;  /* 0x01001e0000047ab9 */ /* 0x000fe20000000a00 */
[----:B------:R-:W-:Y:S02]  /*10a70*/  IMAD.U32 R10, RZ, RZ, UR6 ;  /* 0x00000006ff0a7e24 */ /* 0x000fe4000f8e00ff */
[----:B------:R-:W-:-:S02]  /*10a80*/  IMAD.U32 R6, RZ, RZ, UR4 ;  /* 0x00000004ff067e24 */ /* 0x000fc4000f8e00ff */
[----:B------:R-:W-:Y:S02]  /*10a90*/  IMAD.U32 R7, RZ, RZ, UR5 ;  /* 0x00000005ff077e24 */ /* 0x000fe4000f8e00ff */
[----:B------:R-:W-:Y:S02]  /*10aa0*/  IMAD.U32 R11, RZ, RZ, UR7 ;  /* 0x00000007ff0b7e24 */ /* 0x000fe4000f8e00ff */
[----:B------:R-:W-:Y:S02]  /*10ab0*/  IMAD.MOV.U32 R8, RZ, RZ, 0x70 ;  /* 0x00000070ff087424 */ /* 0x000fe400078e00ff */
[----:B------:R-:W-:Y:S02]  /*10ac0*/  IMAD.MOV.U32 R12, RZ, RZ, 0x1 ;  /* 0x00000001ff0c7424 */ /* 0x000fe400078e00ff */
[----:B------:R-:W-:-:S07]  /*10ad0*/  IMAD.MOV.U32 R13, RZ, RZ, RZ ;  /* 0x000000ffff0d7224 */ /* 0x000fce00078e00ff */
[----:B------:R-:W-:-:S07]  /*10ae0*/  LEPC R20, `(.L_x_303) ;  /* 0x000000001014794e */ /* 0x000fce0000000000 */
[----:B0-----:R-:W-:Y:S05]  /*10af0*/  CALL.ABS.NOINC R14 ;  /* 0x000000000e007343 */ /* 0x001fea0003c00000 */
.L_x_303:
        /* <DEDUP_REMOVED lines=19> */
.L_x_304:
[----:B------:R-:W0:Y:S02]  /*10c30*/  LDC R0, c[0x0][0x28c] ;  /* 0x0000a300ff007b82 */ /* 0x000e240000000800 */
[----:B0-----:R-:W-:-:S13]  /*10c40*/  ISETP.GE.AND P0, PT, R0, 0x1, PT ;  /* 0x000000010000780c */ /* 0x001fda0003f06270 */
[----:B------:R-:W-:Y:S05]  /*10c50*/  @!P0 BRA `(.L_x_305) ;  /* 0x0000000400188947 */ /* 0x000fea0003800000 */
[----:B------:R-:W-:Y:S01]  /*10c60*/  BSSY B0, `(.L_x_305) ;  /* 0x0000045000007945 */ /* 0x000fe20003800000 */
[----:B------:R-:W-:Y:S02]  /*10c70*/  IMAD.SHL.U32 R22, R22, 0x80, RZ ;  /* 0x0000008016167824 */ /* 0x000fe400078e00ff */
[----:B------:R-:W-:Y:S02]  /*10c80*/  IMAD.SHL.U32 R19, R19, 0x100, RZ ;  /* 0x0000010013137824 */ /* 0x000fe400078e00ff */
[----:B------:R-:W-:Y:S02]  /*10c90*/  IMAD.MOV.U32 R7, RZ, RZ, RZ ;  /* 0x000000ffff077224 */ /* 0x000fe400078e00ff */
[----:B------:R-:W-:Y:S02]  /*10ca0*/  IMAD.U32 R8, RZ, RZ, UR45 ;  /* 0x0000002dff087e24 */ /* 0x000fe4000f8e00ff */
[----:B------:R-:W-:Y:S02]  /*10cb0*/  IMAD.MOV.U32 R0, RZ, RZ, R24 ;  /* 0x000000ffff007224 */ /* 0x000fe400078e0018 */
[----:B------:R-:W-:-:S07]  /*10cc0*/  IMAD.MOV.U32 R4, RZ, RZ, R25 ;  /* 0x000000ffff047224 */ /* 0x000fce00078e0019 */
.L_x_314:
[----:B------:R-:W-:Y:S01]  /*10cd0*/  IMAD R6, R4, 0x8, R27 ;  /* 0x0000000804067824 */ /* 0x000fe200078e021b */
[----:B------:R-:W-:Y:S01]  /*10ce0*/  SHF.L.U32 R3, R0, 0x1f, RZ ;  /* 0x0000001f00037819 */ /* 0x000fe200000006ff */
[----:B------:R-:W-:Y:S01]  /*10cf0*/  BSSY B1, `(.L_x_306) ;  /* 0x0000005000017945 */ /* 0x000fe20003800000 */
[----:B------:R-:W-:Y:S02]  /*10d00*/  LOP3.LUT P1, RZ, R18, 0x7f, RZ, 0xc0, !PT ;  /* 0x0000007f12ff7812 */ /* 0x000fe4000782c0ff */
[----:B------:R-:W0:Y:S11]  /*10d10*/  SYNCS.PHASECHK.TRANS64.TRYWAIT P0, [R6+URZ+0x18], R3 ;  /* 0x00001803060075a7 */ /* 0x000e36000800017f */
[----:B------:R-:W1:Y:S01]  /*10d20*/  @!P1 LDC R5, c[0x0][0x70c] ;  /* 0x0001c300ff059b82 */ /* 0x000e620000000800 */
[----:B0-----:R-:W-:Y:S05]  /*10d30*/  @!P0 BRA `(.L_x_307) ;  /* 0x0000000c00988947 */ /* 0x001fea0003800000 */
.L_x_329:
[----:B------:R-:W-:Y:S05]  /*10d40*/  BSYNC B1 ;  /* 0x0000000000017941 */ /* 0x000fea0003800000 */
.L_x_306:
[----:B------:R-:W-:Y:S01]  /*10d50*/  LOP3.LUT P0, RZ, R18, 0x7f, RZ, 0xc0, !PT ;  /* 0x0000007f12ff7812 */ /* 0x000fe2000780c0ff */
[----:B------:R-:W-:-:S04]  /*10d60*/  UPRMT UR4, UR41, 0x9910, URZ ;  /* 0x0000991029047896 */ /* 0x000fc8000800003f */
[----:B------:R-:W-:-:S08]  /*10d70*/  UISETP.NE.AND UP0, UPT, UR4, 0x2, UPT ;  /* 0x000000020400788c */ /* 0x000fd0000bf05270 */
[----:B-1----:R1:W-:Y:S01]  /*10d80*/  @!P0 SYNCS.ARRIVE.TRANS64 RZ, [R6+URZ], R5 ;  /* 0x0000000506ff89a7 */ /* 0x0023e2000800003f */
[----:B------:R-:W-:-:S13]  /*10d90*/  PLOP3.LUT P0, PT, PT, PT, UP0, 0x80, 0x0 ;  /* 0x000000000000781c */ /* 0x000fda0003f0f008 */
[----:B-1----:R-:W-:Y:S05]  /*10da0*/  @P0 BRA `(.L_x_308) ;  /* 0x0000000000040947 */ /* 0x002fea0003800000 */
[----:B------:R-:W-:Y:S01]  /*10db0*/  BPT.TRAP 0x1 ;  /* 0x000000040000795c */ /* 0x000fe20000300000 */
.L_x_308:
[----:B------:R-:W-:Y:S01]  /*10dc0*/  ISETP.NE.AND P0, PT, R28, RZ, PT ;  /* 0x000000ff1c00720c */ /* 0x000fe20003f05270 */
[----:B------:R-:W-:-:S12]  /*10dd0*/  BSSY B1, `(.L_x_309) ;  /* 0x0000003000017945 */ /* 0x000fd80003800000 */
[----:B------:R-:W-:Y:S05]  /*10de0*/  @P0 BRA `(.L_x_310) ;  /* 0x0000000000040947 */ /* 0x000fea0003800000 */
[----:B------:R-:W-:Y:S01]  /*10df0*/  BPT.TRAP 0x1 ;  /* 0x000000040000795c */ /* 0x000fe20000300000 */
.L_x_310:
[----:B------:R-:W-:Y:S05]  /*10e00*/  BSYNC B1 ;  /* 0x0000000000017941 */ /* 0x000fea0003800000 */
.L_x_309:
[----:B------:R-:W-:-:S03]  /*10e10*/  UMOV UR4, 0xffffffff ;  /* 0xffffffff00047882 */ /* 0x000fc60000000000 */
[----:B------:R-:W-:Y:S05]  /*10e20*/  BRA.DIV UR4, `(.L_x_311) ;  /* 0x0000000e04707947 */ /* 0x000fea000b800000 */
[----:B------:R-:W-:-:S13]  /*10e30*/  ELECT P6, URZ, PT ;  /* 0x00000000003f782f */ /* 0x000fda00038c0000 */
.L_x_332:
[----:B------:R-:W-:Y:S04]  /*10e40*/  BSSY B1, `(.L_x_312) ;  /* 0x000001d000017945 */ /* 0x000fe80003800000 */
[----:B------:R-:W-:Y:S05]  /*10e50*/  @!P6 BRA `(.L_x_313) ;  /* 0x00000000006ce947 */ /* 0x000fea0003800000 */
[----:B0-----:R-:W-:Y:S01]  /*10e60*/  IMAD R3, R4, 0x8000, R27 ;  /* 0x0000800004037824 */ /* 0x001fe200078e021b */
[----:B------:R-:W-:Y:S01]  /*10e70*/  R2UR UR26, R7 ;  /* 0x00000000071a72ca */ /* 0x000fe200000e0000 */
[----:B------:R-:W-:Y:S01]  /*10e80*/  UIADD3 UR4, UP0, UR36, 0xf0, URZ ;  /* 0x000000f024047890 */ /* 0x000fe2000ff1e03f */
[----:B------:R-:W-:Y:S01]  /*10e90*/  R2UR UR25, R6 ;  /* 0x00000000061972ca */ /* 0x000fe200000e0000 */
[----:B------:R-:W-:Y:S01]  /*10ea0*/  UIADD3 UR14, UP1, UR36, 0x1f0, URZ ;  /* 0x000001f0240e7890 */ /* 0x000fe2000ff3e03f */
[----:B------:R-:W-:Y:S01]  /*10eb0*/  R2UR UR8, R3 ;  /* 0x00000000030872ca */ /* 0x000fe200000e0000 */
[----:B------:R-:W-:Y:S01]  /*10ec0*/  UIADD3.X UR5, URZ, UR37, URZ, UP0, !UPT ;  /* 0x000000253f057290 */ /* 0x000fe200087fe43f */
[----:B------:R-:W-:Y:S01]  /*10ed0*/  R2UR UR28, R23 ;  /* 0x00000000171c72ca */ /* 0x000fe200000e0000 */
[----:B------:R-:W-:Y:S01]  /*10ee0*/  UIADD3.X UR15, URZ, UR37, URZ, UP1, !UPT ;  /* 0x000000253f0f7290 */ /* 0x000fe20008ffe43f */
[----:B------:R-:W-:Y:S01]  /*10ef0*/  R2UR UR19, R22 ;  /* 0x00000000161372ca */ /* 0x000fe200000e0000 */
[----:B------:R-:W-:Y:S01]  /*10f00*/  UMOV UR6, 0x0 ;  /* 0x0000000000067882 */ /* 0x000fe20000000000 */
[----:B------:R-:W-:Y:S01]  /*10f10*/  R2UR UR27, R19 ;  /* 0x00000000131b72ca */ /* 0x000fe200000e0000 */
[----:B------:R-:W-:-:S02]  /*10f20*/  UMOV UR7, 0x10000000 ;  /* 0x1000000000077882 */ /* 0x000fc40000000000 */
[----:B------:R-:W-:Y:S02]  /*10f30*/  UIADD3 UR10, UR26, 0x40, URZ ;  /* 0x000000401a0a7890 */ /* 0x000fe4000fffe03f */
[----:B------:R-:W-:Y:S01]  /*10f40*/  UMOV UR17, UR25 ;  /* 0x0000001900117c82 */ /* 0x000fe20008000000 */
[----:B------:R-:W-:Y:S01]  /*10f50*/  UMOV UR18, UR26 ;  /* 0x0000001a00127c82 */ /* 0x000fe20008000000 */
[----:B------:R-:W-:Y:S02]  /*10f60*/  UIADD3 UR24, UR8, 0x800, URZ ;  /* 0x0000080008187890 */ /* 0x000fe4000fffe03f */
[----:B------:R-:W-:Y:S02]  /*10f70*/  UIADD3 UR16, UR8, 0x18800, URZ ;  /* 0x0001880008107890 */ /* 0x000fe4000fffe03f */
[----:B------:R-:W-:Y:S01]  /*10f80*/  UIADD3 UR8, UR8, 0x1c800, URZ ;  /* 0x0001c80008087890 */ /* 0x000fe2000fffe03f */
[----:B------:R-:W-:Y:S01]  /*10f90*/  UMOV UR20, UR28 ;  /* 0x0000001c00147c82 */ /* 0x000fe20008000000 */
[----:B------:R-:W-:Y:S01]  /*10fa0*/  UMOV UR9, UR25 ;  /* 0x0000001900097c82 */ /* 0x000fe20008000000 */
[----:B------:R-:W-:-:S02]  /*10fb0*/  UMOV UR11, UR19 ;  /* 0x00000013000b7c82 */ /* 0x000fc40008000000 */
[----:B------:R1:W-:Y:S01]  /*10fc0*/  UTMALDG.3D [UR24], [UR4], desc[UR6] ;  /* 0x00000618040075b4 */ /* 0x0003e20008011000 */
[----:B------:R-:W-:Y:S01]  /*10fd0*/  UMOV UR12, UR28 ;  /* 0x0000001c000c7c82 */ /* 0x000fe20008000000 */
[----:B------:R1:W-:Y:S02]  /*10fe0*/  UTMALDG.3D [UR16], [UR14], desc[UR6] ;  /* 0x000006100e0075b4 */ /* 0x0003e40008011000 */
[----:B------:R1:W-:Y:S02]  /*10ff0*/  UTMALDG.3D [UR8], [UR14], desc[UR6] ;  /* 0x000006080e0075b4 */ /* 0x0003e40008011000 */
[----:B-1----:R-:W-:Y:S01]  /*11000*/  NOP ;  /* 0x0000000000007918 */ /* 0x002fe20000000000 */
.L_x_313:
[----:B------:R-:W-:Y:S05]  /*11010*/  BSYNC B1 ;  /* 0x0000000000017941 */ /* 0x000fea0003800000 */
.L_x_312:
[----:B------:R-:W-:Y:S02]  /*11020*/  VIADD R8, R8, 0xffffffff ;  /* 0xffffffff08087836 */ /* 0x000fe40000000000 */
[----:B------:R-:W-:Y:S02]  /*11030*/  VIADD R4, R4, 0x1 ;  /* 0x0000000104047836 */ /* 0x000fe40000000000 */
[----:B------:R-:W-:Y:S01]  /*11040*/  VIADD R7, R7, 0x80 ;  /* 0x0000008007077836 */ /* 0x000fe20000000000 */
[----:B------:R-:W-:Y:S02]  /*11050*/  ISETP.GT.AND P1, PT, R8, 0x1, PT ;  /* 0x000000010800780c */ /* 0x000fe40003f24270 */
[----:B------:R-:W-:-:S04]  /*11060*/  ISETP.NE.AND P0, PT, R4, 0x3, PT ;  /* 0x000000030400780c */ /* 0x000fc80003f05270 */
[----:B0-----:R-:W-:Y:S02]  /*11070*/  SEL R3, RZ, 0x1, P0 ;  /* 0x00000001ff037807 */ /* 0x001fe40000000000 */
[----:B------:R-:W-:Y:S02]  /*11080*/  SEL R4, R4, RZ, P0 ;  /* 0x000000ff04047207 */ /* 0x000fe40000000000 */
[----:B------:R-:W-:-:S03]  /*11090*/  LOP3.LUT R0, R0, R3, RZ, 0x3c, !PT ;  /* 0x0000000300007212 */ /* 0x000fc600078e3cff */
[----:B------:R-:W-:Y:S05]  /*110a0*/  @P1 BRA `(.L_x_314) ;  /* 0xfffffffc00081947 */ /* 0x000fea000383ffff */
[----:B------:R-:W-:Y:S05]  /*110b0*/  BSYNC B0 ;  /* 0x0000000000007941 */ /* 0x000fea0003800000 */
.L_x_305:
[----:B------:R-:W-:Y:S01]  /*110c0*/  VIADD R0, R25, UR43 ;  /* 0x0000002b19007c36 */ /* 0x000fe20008000000 */
[----:B------:R-:W-:Y:S01]  /*110d0*/  LOP3.LUT P1, RZ, R26, 0xff, RZ, 0xc0, !PT ;  /* 0x000000ff1aff7812 */ /* 0x000fe2000782c0ff */
[----:B------:R-:W-:Y:S01]  /*110e0*/  IMAD.U32 R3, RZ, RZ, UR43 ;  /* 0x0000002bff037e24 */ /* 0x000fe2000f8e00ff */
[----:B------:R-:W-:Y:S01]  /*110f0*/  IADD3 R16, P2, R16, UR46, RZ ;  /* 0x0000002e10107c10 */ /* 0x000fe2000ff5e0ff */
[----:B------:R-:W-:Y:S01]  /*11100*/  ULDC.64 UR4, c[0x0][0x850] ;  /* 0x0002140000047ab9 */ /* 0x000fe20000000a00 */
[C---:B------:R-:W-:Y:S01]  /*11110*/  ISETP.GT.U32.AND P0, PT, R0.reuse, 0x2, PT ;  /* 0x000000020000780c */ /* 0x040fe20003f04070 */
[----:B------:R-:W-:Y:S01]  /*11120*/  UISETP.GE.U32.AND UP0, UPT, UR43, 0x3, UPT ;  /* 0x000000032b00788c */ /* 0x000fe2000bf06070 */
[----:B------:R-:W-:Y:S01]  /*11130*/  IADD3.X R17, R17, UR44, RZ, P2, !PT ;  /* 0x0000002c11117c10 */ /* 0x000fe200097fe4ff */
[----:B------:R-:W-:Y:S01]  /*11140*/  IMAD.WIDE.U32 R4, R0, -0x55555555, RZ ;  /* 0xaaaaaaab00047825 */ /* 0x000fe200078e00ff */
[----:B------:R-:W-:Y:S01]  /*11150*/  ISETP.LT.U32.AND P0, PT, R3, 0x3, P0 ;  /* 0x000000030300780c */ /* 0x000fe20000701070 */
[----:B------:R-:W-:Y:S01]  /*11160*/  BSSY B0, `(.L_x_315) ;  /* 0x0000062000007945 */ /* 0x000fe20003800000 */
[----:B------:R-:W-:Y:S01]  /*11170*/  PRMT R26, RZ, 0x7610, R26 ;  /* 0x00007610ff1a7816 */ /* 0x000fe2000000001a */
[----:B------:R-:W-:Y:S01]  /*11180*/  IMAD.MOV.U32 R19, RZ, RZ, -0x1 ;  /* 0xffffffffff137424 */ /* 0x000fe200078e00ff */
[----:B------:R-:W-:Y:S01]  /*11190*/  SEL R3, RZ, 0x1, !P0 ;  /* 0x00000001ff037807 */ /* 0x000fe20004000000 */
[----:B------:R0:W-:Y:S01]  /*111a0*/  @P1 SYNCS.ARRIVE.TRANS64.A1T0 RZ, [R27+URZ+0x48], RZ ;  /* 0x000048ff1bff19a7 */ /* 0x0001e2000810003f */
[----:B------:R-:W-:Y:S01]  /*111b0*/  ISETP.GE.U32.AND P0, PT, R16, UR4, PT ;  /* 0x0000000410007c0c */ /* 0x000fe2000bf06070 */
[----:B------:R-:W-:Y:S01]  /*111c0*/  IMAD.MOV.U32 R22, RZ, RZ, -0x1 ;  /* 0xffffffffff167424 */ /* 0x000fe200078e00ff */
[----:B------:R-:W-:Y:S01]  /*111d0*/  PLOP3.LUT P1, PT, PT, PT, UP0, 0x80, 0x0 ;  /* 0x000000000000781c */ /* 0x000fe20003f2f008 */
[----:B------:R-:W-:Y:S01]  /*111e0*/  IMAD.MOV.U32 R23, RZ, RZ, -0x1 ;  /* 0xffffffffff177424 */ /* 0x000fe200078e00ff */
[----:B------:R-:W-:-:S02]  /*111f0*/  ISETP.GE.U32.AND.EX P0, PT, R17, UR5, PT, P0 ;  /* 0x0000000511007c0c */ /* 0x000fc4000bf06100 */
[----:B------:R-:W-:Y:S02]  /*11200*/  SHF.R.U32.HI R5, RZ, 0x1, R5 ;  /* 0x00000001ff057819 */ /* 0x000fe40000011605 */
[----:B------:R-:W-:-:S03]  /*11210*/  LOP3.LUT R24, R24, R3, RZ, 0x3c, !PT ;  /* 0x0000000318187212 */ /* 0x000fc600078e3cff */
[--C-:B------:R-:W-:Y:S01]  /*11220*/  IMAD R25, R5, -0x3, R0.reuse ;  /* 0xfffffffd05197824 */ /* 0x100fe200078e0200 */
[----:B------:R-:W-:-:S03]  /*11230*/  PRMT R0, RZ, 0x7610, R0 ;  /* 0x00007610ff007816 */ /* 0x000fc60000000000 */
[----:B------:R-:W-:Y:S02]  /*11240*/  @P1 LOP3.LUT R24, R24, 0x1, R5, 0x78, !PT ;  /* 0x0000000118181812 */ /* 0x000fe400078e7805 */
[----:B0-----:R-:W-:Y:S05]  /*11250*/  @P0 BRA `(.L_x_316) ;  /* 0x0000000400480947 */ /* 0x001fea0003800000 */
[----:B------:R-:W-:Y:S01]  /*11260*/  ULDC.64 UR4, c[0x0][0x828] ;  /* 0x00020a0000047ab9 */ /* 0x000fe20000000a00 */
[----:B------:R-:W0:Y:S01]  /*11270*/  S2R R3, SR_CTAID.X ;  /* 0x0000000000037919 */ /* 0x000e220000002500 */
[----:B------:R-:W-:Y:S01]  /*11280*/  ISETP.NE.U32.AND P0, PT, RZ, UR4, PT ;  /* 0x00000004ff007c0c */ /* 0x000fe2000bf05070 */
[----:B------:R-:W-:Y:S01]  /*11290*/  ULDC UR7, c[0x0][0x830] ;  /* 0x00020c0000077ab9 */ /* 0x000fe20000000800 */
[----:B------:R-:W-:Y:S01]  /*112a0*/  IMAD.MOV.U32 R4, RZ, RZ, R16 ;  /* 0x000000ffff047224 */ /* 0x000fe200078e0010 */
[----:B------:R-:W1:Y:S01]  /*112b0*/  S2R R0, SR_CTAID.Y ;  /* 0x0000000000007919 */ /* 0x000e620000002600 */
[----:B------:R-:W-:Y:S01]  /*112c0*/  ISETP.NE.AND.EX P0, PT, RZ, UR5, PT, P0 ;  /* 0x00000005ff007c0c */ /* 0x000fe2000bf05300 */
[----:B------:R-:W-:-:S12]  /*112d0*/  IMAD.MOV.U32 R5, RZ, RZ, R17 ;  /* 0x000000ffff057224 */ /* 0x000fd800078e0011 */
[----:B------:R-:W-:Y:S05]  /*112e0*/  @!P0 BRA `(.L_x_317) ;  /* 0x0000000000288947 */ /* 0x000fea0003800000 */
[----:B------:R-:W-:Y:S02]  /*112f0*/  ULDC UR6, c[0x0][0x834] ;  /* 0x00020d0000067ab9 */ /* 0x000fe40000000800 */
[----:B------:R-:W-:-:S05]  /*11300*/  IADD3 R9, P0, R16, UR6, RZ ;  /* 0x0000000610097c10 */ /* 0x000fca000ff1e0ff */
[----:B------:R-:W-:-:S04]  /*11310*/  IMAD.X R11, RZ, RZ, R17, P0 ;  /* 0x000000ffff0b7224 */ /* 0x000fc800000e0611 */
[----:B------:R-:W-:-:S04]  /*11320*/  IMAD.WIDE.U32 R6, R11, UR4, RZ ;  /* 0x000000040b067c25 */ /* 0x000fc8000f8e00ff */
[----:B------:R-:W-:-:S04]  /*11330*/  IMAD.WIDE.U32 R6, P0, R9, UR5, R6 ;  /* 0x0000000509067c25 */ /* 0x000fc8000f800006 */
[----:B------:R-:W-:-:S04]  /*11340*/  IMAD.WIDE.U32 R8, R9, UR4, RZ ;  /* 0x0000000409087c25 */ /* 0x000fc8000f8e00ff */
[----:B------:R-:W-:Y:S01]  /*11350*/  IMAD.X R5, RZ, RZ, RZ, P0 ;  /* 0x000000ffff057224 */ /* 0x000fe200000e06ff */
[----:B------:R-:W-:Y:S01]  /*11360*/  IADD3 RZ, P0, R9, R6, RZ ;  /* 0x0000000609ff7210 */ /* 0x000fe20007f1e0ff */
[----:B------:R-:W-:-:S04]  /*11370*/  IMAD.MOV.U32 R4, RZ, RZ, R7 ;  /* 0x000000ffff047224 */ /* 0x000fc800078e0007 */
[----:B------:R-:W-:-:S08]  /*11380*/  IMAD.WIDE.U32.X R4, R11, UR5, R4, P0 ;  /* 0x000000050b047c25 */ /* 0x000fd000080e0404 */
.L_x_317:
[--C-:B------:R-:W-:Y:S01]  /*11390*/  SHF.R.U64 R23, R4, UR7, R5.reuse ;  /* 0x0000000704177c19 */ /* 0x100fe20008001205 */
[----:B------:R-:W-:Y:S01]  /*113a0*/  ULDC.64 UR4, c[0x0][0x820] ;  /* 0x0002080000047ab9 */ /* 0x000fe20000000a00 */
[----:B------:R-:W-:Y:S01]  /*113b0*/  SHF.R.U32.HI R4, RZ, UR7, R5 ;  /* 0x00000007ff047c19 */ /* 0x000fe20008011605 */
[----:B------:R-:W-:Y:S01]  /*113c0*/  ULDC.64 UR8, c[0x0][0x840] ;  /* 0x0002100000087ab9 */ /* 0x000fe20000000a00 */
[----:B------:R-:W-:Y:S01]  /*113d0*/  IADD3 R7, P0, RZ, -R23, RZ ;  /* 0x80000017ff077210 */ /* 0x000fe20007f1e0ff */
[----:B------:R-:W2:Y:S01]  /*113e0*/  LDC R13, c[0x0][0x148] ;  /* 0x00005200ff0d7b82 */ /* 0x000ea20000000800 */
[----:B0-----:R-:W-:Y:S01]  /*113f0*/  I2FP.F32.U32 R8, R3 ;  /* 0x0000000300087245 */ /* 0x001fe20000201000 */
[----:B------:R-:W-:Y:S02]  /*11400*/  ULDC UR6, c[0x0][0x808] ;  /* 0x0002020000067ab9 */ /* 0x000fe40000000800 */
[----:B------:R-:W-:Y:S01]  /*11410*/  IMAD.X R4, RZ, RZ, ~R4, P0 ;  /* 0x000000ffff047224 */ /* 0x000fe200000e0e04 */
[----:B------:R-:W-:-:S03]  /*11420*/  ISETP.NE.U32.AND P0, PT, RZ, UR8, PT ;  /* 0x00000008ff007c0c */ /* 0x000fc6000bf05070 */
[----:B------:R-:W-:Y:S01]  /*11430*/  IMAD R6, R4, UR4, RZ ;  /* 0x0000000404067c24 */ /* 0x000fe2000f8e02ff */
[----:B------:R-:W-:Y:S01]  /*11440*/  ISETP.NE.AND.EX P0, PT, RZ, UR9, PT, P0 ;  /* 0x00000009ff007c0c */ /* 0x000fe2000bf05300 */
[----:B------:R-:W-:Y:S01]  /*11450*/  IMAD.WIDE.U32 R4, R7, UR4, R16 ;  /* 0x0000000407047c25 */ /* 0x000fe2000f8e0010 */
[----:B------:R-:W-:-:S03]  /*11460*/  ULDC UR4, c[0x0][0x150] ;  /* 0x0000540000047ab9 */ /* 0x000fc60000000800 */
[----:B------:R-:W-:Y:S01]  /*11470*/  FMUL R8, R8, UR4 ;  /* 0x0000000408087c20 */ /* 0x000fe20008400000 */
[----:B------:R-:W-:Y:S01]  /*11480*/  IMAD R7, R7, UR5, R6 ;  /* 0x0000000507077c24 */ /* 0x000fe2000f8e0206 */
[----:B------:R-:W-:Y:S01]  /*11490*/  ULDC UR4, c[0x0][0x818] ;  /* 0x0002060000047ab9 */ /* 0x000fe20000000800 */
[----:B------:R-:W0:Y:S01]  /*114a0*/  LDC R6, c[0x0][0x144] ;  /* 0x00005100ff067b82 */ /* 0x000e220000000800 */
[----:B------:R-:W-:Y:S01]  /*114b0*/  ULDC UR5, c[0x0][0x154] ;  /* 0x0000550000057ab9 */ /* 0x000fe20000000800 */
[----:B------:R-:W-:Y:S01]  /*114c0*/  IMAD.IADD R5, R5, 0x1, R7 ;  /* 0x0000000105057824 */ /* 0x000fe200078e0207 */
[----:B------:R-:W3:Y:S04]  /*114d0*/  F2I.U32.TRUNC.NTZ R8, R8 ;  /* 0x0000000800087305 */ /* 0x000ee8000020f000 */
[----:B------:R-:W-:-:S02]  /*114e0*/  SHF.R.U64 R10, R4, UR4, R5 ;  /* 0x00000004040a7c19 */ /* 0x000fc40008001205 */
[----:B-1----:R-:W-:Y:S02]  /*114f0*/  I2FP.F32.U32 R4, R0 ;  /* 0x0000000000047245 */ /* 0x002fe40000201000 */
[----:B------:R-:W-:Y:S01]  /*11500*/  SHF.R.U32.HI R5, RZ, UR4, R5 ;  /* 0x00000004ff057c19 */ /* 0x000fe20008011605 */
[----:B------:R-:W-:Y:S02]  /*11510*/  ULDC UR4, c[0x0][0x858] ;  /* 0x0002160000047ab9 */ /* 0x000fe40000000800 */
[----:B------:R-:W-:Y:S01]  /*11520*/  FMUL R7, R4, UR5 ;  /* 0x0000000504077c20 */ /* 0x000fe20008400000 */
[--C-:B------:R-:W-:Y:S02]  /*11530*/  SHF.R.U64 R12, R10, UR6, R5.reuse ;  /* 0x000000060a0c7c19 */ /* 0x100fe40008001205 */
[----:B------:R-:W-:Y:S01]  /*11540*/  SHF.R.U32.HI R5, RZ, UR6, R5 ;  /* 0x00000006ff057c19 */ /* 0x000fe20008011605 */
[----:B------:R1:W4:Y:S01]  /*11550*/  F2I.U32.TRUNC.NTZ R14, R7 ;  /* 0x00000007000e7305 */ /* 0x000322000020f000 */
[----:B---3--:R-:W-:-:S02]  /*11560*/  IMAD.MOV R8, RZ, RZ, -R8 ;  /* 0x000000ffff087224 */ /* 0x008fc400078e0a08 */
[--C-:B------:R-:W-:Y:S02]  /*11570*/  SHF.R.U64 R11, R12, UR4, R5.reuse ;  /* 0x000000040c0b7c19 */ /* 0x100fe40008001205 */
[----:B------:R-:W-:Y:S01]  /*11580*/  SHF.R.U32.HI R5, RZ, UR4, R5 ;  /* 0x00000004ff057c19 */ /* 0x000fe20008011605 */
[----:B0-----:R-:W-:Y:S02]  /*11590*/  IMAD R3, R6, R8, R3 ;  /* 0x0000000806037224 */ /* 0x001fe400078e0203 */
[----:B------:R-:W-:Y:S01]  /*115a0*/  IMAD.MOV.U32 R4, RZ, RZ, R11 ;  /* 0x000000ffff047224 */ /* 0x000fe200078e000b */
[----:B-12-4-:R-:W-:Y:S06]  /*115b0*/  @!P0 BRA `(.L_x_318) ;  /* 0x0000000000288947 */ /* 0x016fec0003800000 */
        /* <DEDUP_REMOVED lines=10> */
.L_x_318:
[----:B------:R-:W-:Y:S01]  /*11660*/  ISETP.NE.AND P0, PT, R2, 0x1, PT ;  /* 0x000000010200780c */ /* 0x000fe20003f05270 */
[----:B------:R-:W-:Y:S01]  /*11670*/  ULDC UR4, c[0x0][0x848] ;  /* 0x0002120000047ab9 */ /* 0x000fe20000000800 */
[----:B------:R-:W-:Y:S01]  /*11680*/  IMAD.MOV R14, RZ, RZ, -R14 ;  /* 0x000000ffff0e7224 */ /* 0x000fe200078e0a0e */
[----:B------:R-:W-:Y:S01]  /*11690*/  SHF.R.U64 R5, R4, UR4, R5 ;  /* 0x0000000404057c19 */ /* 0x000fe20008001205 */
[----:B------:R-:W-:Y:S01]  /*116a0*/  ULDC UR4, c[0x0][0x838] ;  /* 0x00020e0000047ab9 */ /* 0x000fe20000000800 */
[----:B------:R-:W-:Y:S01]  /*116b0*/  LOP3.LUT R12, R12, UR38, RZ, 0xc0, !PT ;  /* 0x000000260c0c7c12 */ /* 0x000fe2000f8ec0ff */
[----:B------:R-:W-:Y:S01]  /*116c0*/  ULDC UR5, c[0x0][0x810] ;  /* 0x0002040000057ab9 */ /* 0x000fe20000000800 */
[----:B------:R-:W-:-:S03]  /*116d0*/  LOP3.LUT R4, R10, UR40, RZ, 0xc0, !PT ;  /* 0x000000280a047c12 */ /* 0x000fc6000f8ec0ff */
[----:B------:R-:W-:-:S03]  /*116e0*/  IMAD R12, R5, UR39, R12 ;  /* 0x00000027050c7c24 */ /* 0x000fc6000f8e020c */
[----:B------:R-:W-:Y:S02]  /*116f0*/  @P0 IMAD R3, R13, R14, R0 ;  /* 0x0000000e0d030224 */ /* 0x000fe400078e0200 */
[----:B------:R-:W-:Y:S02]  /*11700*/  IMAD.MOV R0, RZ, RZ, -R5 ;  /* 0x000000ffff007224 */ /* 0x000fe400078e0a05 */
[----:B------:R-:W-:Y:S02]  /*11710*/  IMAD R3, R12, UR5, R3 ;  /* 0x000000050c037c24 */ /* 0x000fe4000f8e0203 */
[----:B------:R-:W-:Y:S01]  /*11720*/  IMAD R11, R0, UR4, R11 ;  /* 0x00000004000b7c24 */ /* 0x000fe2000f8e020b */
[----:B------:R-:W-:Y:S01]  /*11730*/  ULDC UR4, c[0x0][0x800] ;  /* 0x0002000000047ab9 */ /* 0x000fe20000000800 */
[----:B------:R-:W-:Y:S02]  /*11740*/  IMAD.MOV.U32 R0, RZ, RZ, 0x1 ;  /* 0x00000001ff007424 */ /* 0x000fe400078e00ff */
[----:B------:R-:W-:-:S05]  /*11750*/  IMAD R4, R11, UR4, R4 ;  /* 0x000000040b047c24 */ /* 0x000fca000f8e0204 */
[----:B------:R-:W-:Y:S02]  /*11760*/  SEL R22, R4, R3, !P0 ;  /* 0x0000000304167207 */ /* 0x000fe40004000000 */
[----:B------:R-:W-:-:S07]  /*11770*/  SEL R19, R3, R4, !P0 ;  /* 0x0000000403137207 */ /* 0x000fce0004000000 */
.L_x_316:
[----:B------:R-:W-:Y:S05]  /*11780*/  BSYNC B0 ;  /* 0x0000000000007941 */ /* 0x000fea0003800000 */
.L_x_315:
[----:B------:R-:W-:-:S13]  /*11790*/  LOP3.LUT P0, RZ, R0, 0xff, RZ, 0xc0, !PT ;  /* 0x000000ff00ff7812 */ /* 0x000fda000780c0ff */
[----:B------:R-:W-:Y:S05]  /*117a0*/  @P0 BRA `(.L_x_319) ;  /* 0xfffffff0007c0947 */ /* 0x000fea000383ffff */
[----:B------:R-:W-:Y:S05]  /*117b0*/  BSYNC B6 ;  /* 0x0000000000067941 */ /* 0x000fea0003800000 */
.L_x_302:
[----:B------:R-:W-:-:S03]  /*117c0*/  UMOV UR4, 0xffffffff ;  /* 0xffffffff00047882 */ /* 0x000fc60000000000 */
[----:B------:R-:W-:Y:S05]  /*117d0*/  BRA.DIV UR4, `(.L_x_320) ;  /* 0x0000000604247947 */ /* 0x000fea000b800000 */
[----:B------:R-:W-:-:S13]  /*117e0*/  ELECT P6, URZ, PT ;  /* 0x00000000003f782f */ /* 0x000fda00038c0000 */
.L_x_335:
[----:B------:R-:W-:Y:S04]  /*117f0*/  BSSY B0, `(.L_x_321) ;  /* 0x0000023000007945 */ /* 0x000fe80003800000 */
[----:B------:R-:W-:Y:S05]  /*11800*/  @!P6 BRA `(.L_x_322) ;  /* 0x000000000084e947 */ /* 0x000fea0003800000 */
[----:B------:R-:W-:-:S04]  /*11810*/  ULOP3.LUT UR4, UR42, 0x2, URZ, 0xfc, !UPT ;  /* 0x000000022a047892 */ /* 0x000fc8000f8efc3f */
[----:B------:R-:W-:-:S06]  /*11820*/  UISETP.NE.AND UP0, UPT, UR4, 0x3, UPT ;  /* 0x000000030400788c */ /* 0x000fcc000bf05270 */
[----:B------:R-:W-:-:S13]  /*11830*/  PLOP3.LUT P0, PT, PT, PT, UP0, 0x80, 0x0 ;  /* 0x000000000000781c */ /* 0x000fda0003f0f008 */
[----:B------:R-:W-:Y:S05]  /*11840*/  @!P0 BRA `(.L_x_323) ;  /* 0x0000000000048947 */ /* 0x000fea0003800000 */
[----:B------:R-:W-:Y:S01]  /*11850*/  BPT.TRAP 0x1 ;  /* 0x000000040000795c */ /* 0x000fe20000300000 */
.L_x_323:
[----:B------:R-:W0:Y:S01]  /*11860*/  S2R R3, SR_CgaCtaId ;  /* 0x0000000000037919 */ /* 0x000e220000008800 */
[----:B------:R-:W-:Y:S02]  /*11870*/  MOV R0, 0x400 ;  /* 0x0000040000007802 */ /* 0x000fe40000000f00 */
[----:B------:R-:W-:Y:S02]  /*11880*/  SHF.L.U32 R2, R24, 0x1f, RZ ;  /* 0x0000001f18027819 */ /* 0x000fe400000006ff */
[----:B0-----:R-:W-:-:S05]  /*11890*/  LEA R0, R3, R0, 0x18 ;  /* 0x0000000003007211 */ /* 0x001fca00078ec0ff */
[----:B------:R-:W-:-:S04]  /*118a0*/  VIADD R0, R0, 0x18 ;  /* 0x0000001800007836 */ /* 0x000fc80000000000 */
[C---:B------:R-:W-:Y:S02]  /*118b0*/  IMAD R7, R25.reuse, 0x8, R0 ;  /* 0x0000000819077824 */ /* 0x040fe400078e0200 */
[----:B------:R-:W-:Y:S02]  /*118c0*/  VIADD R25, R25, 0x1 ;  /* 0x0000000119197836 */ /* 0x000fe40000000000 */
[----:B------:R-:W0:Y:S03]  /*118d0*/  SYNCS.PHASECHK.TRANS64.TRYWAIT P0, [R7+URZ], R2 ;  /* 0x00000002070075a7 */ /* 0x000e26000800017f */
[----:B------:R-:W-:-:S04]  /*118e0*/  ISETP.NE.AND P1, PT, R25, 0x3, PT ;  /* 0x000000031900780c */ /* 0x000fc80003f25270 */
[----:B------:R-:W-:Y:S02]  /*118f0*/  SEL R3, RZ, 0x1, P1 ;  /* 0x00000001ff037807 */ /* 0x000fe40000800000 */
[----:B------:R-:W-:Y:S02]  /*11900*/  SEL R25, R25, RZ, P1 ;  /* 0x000000ff19197207 */ /* 0x000fe40000800000 */
[----:B------:R-:W-:-:S03]  /*11910*/  LOP3.LUT R9, R24, R3, RZ, 0x3c, !PT ;  /* 0x0000000318097212 */ /* 0x000fc600078e3cff */
[----:B------:R-:W-:Y:S01]  /*11920*/  IMAD R6, R25, 0x8, R0 ;  /* 0x0000000819067824 */ /* 0x000fe200078e0200 */
[----:B------:R-:W-:Y:S01]  /*11930*/  SHF.L.U32 R5, R9, 0x1f, RZ ;  /* 0x0000001f09057819 */ /* 0x000fe200000006ff */
[----:B0-----:R-:W-:Y:S06]  /*11940*/  @!P0 BRA `(.L_x_324) ;  /* 0x0000000000e88947 */ /* 0x001fec0003800000 */
.L_x_336:
[----:B------:R-:W1:Y:S01]  /*11950*/  SYNCS.PHASECHK.TRANS64.TRYWAIT P0, [R6+URZ], R5 ;  /* 0x00000005060075a7 */ /* 0x000e62000800017f */
[----:B0-----:R-:W-:-:S05]  /*11960*/  VIADD R2, R25, 0x1 ;  /* 0x0000000119027836 */ /* 0x001fca0000000000 */
[----:B------:R-:W-:-:S04]  /*11970*/  ISETP.NE.AND P1, PT, R2, 0x3, PT ;  /* 0x000000030200780c */ /* 0x000fc80003f25270 */
[----:B------:R-:W-:Y:S02]  /*11980*/  SEL R4, RZ, 0x1, P1 ;  /* 0x00000001ff047807 */ /* 0x000fe40000800000 */
[----:B------:R-:W-:Y:S02]  /*11990*/  SEL R3, R2, RZ, P1 ;  /* 0x000000ff02037207 */ /* 0x000fe40000800000 */
[----:B------:R-:W-:Y:S01]  /*119a0*/  LOP3.LUT R4, R9, R4, RZ, 0x3c, !PT ;  /* 0x0000000409047212 */ /* 0x000fe200078e3cff */
[----:B-1----:R-:W-:Y:S06]  /*119b0*/  @!P0 BRA `(.L_x_325) ;  /* 0x0000000000e08947 */ /* 0x002fec0003800000 */
.L_x_337:
[----:B------:R-:W-:Y:S01]  /*119c0*/  IMAD R3, R3, 0x8, R0 ;  /* 0x0000000803037824 */ /* 0x000fe200078e0200 */
[----:B------:R-:W-:-:S07]  /*119d0*/  SHF.L.U32 R0, R4, 0x1f, RZ ;  /* 0x0000001f04007819 */ /* 0x000fce00000006ff */
.L_x_326:
[----:B-1----:R1:W2:Y:S02]  /*119e0*/  SYNCS.PHASECHK.TRANS64.TRYWAIT P0, [R3+URZ], R0 ;  /* 0x00000000030075a7 */ /* 0x0022a4000800017f */
[----:B--2---:R-:W-:Y:S05]  /*119f0*/  @!P0 NANOSLEEP.SYNCS 0x989680 ;  /* 0x009896800000895d */ /* 0x004fea0003900000 */
[----:B------:R-:W2:Y:S02]  /*11a00*/  @!P0 SYNCS.PHASECHK.TRANS64 P0, [R3+URZ], R0 ;  /* 0x00000000030085a7 */ /* 0x000ea4000800007f */
[----:B--2---:R-:W-:Y:S05]  /*11a10*/  @!P0 BRA `(.L_x_326) ;  /* 0xfffffffc00f08947 */ /* 0x004fea000383ffff */
.L_x_322:
[----:B------:R-:W-:Y:S05]  /*11a20*/  BSYNC B0 ;  /* 0x0000000000007941 */ /* 0x000fea0003800000 */
.L_x_321:
[----:B------:R-:W-:Y:S05]  /*11a30*/  EXIT ;  /* 0x000000000000794d */ /* 0x000fea0003800000 */
.L_x_14:
[----:B------:R-:W-:Y:S02]  /*11a40*/  IMAD.MOV.U32 R12, RZ, RZ, RZ ;  /* 0x000000ffff0c7224 */ /* 0x000fe400078e00ff */
[----:B------:R-:W-:Y:S02]  /*11a50*/  IMAD.MOV.U32 R11, RZ, RZ, 0x1f ;  /* 0x0000001fff0b7424 */ /* 0x000fe400078e00ff */
[----:B------:R-:W-:-:S07]  /*11a60*/  IMAD.MOV.U32 R15, RZ, RZ, -0x1 ;  /* 0xffffffffff0f7424 */ /* 0x000fce00078e00ff */
[----:B012--5:R-:W-:Y:S05]  /*11a70*/  WARPSYNC.COLLECTIVE R15, `(.L_x_327) ;  /* 0x000000000f087348 */ /* 0x027fea0003c00000 */
[----:B------:R3:W4:Y:S02]  /*11a80*/  SHFL.IDX P6, R14, R13, R12, R11 ;  /* 0x0000000c0d0e7389 */ /* 0x00072400000c000b */
[----:B012345:R-:W-:Y:S01]  /*11a90*/  ENDCOLLECTIVE ;  /* 0x000000000000791b */ /* 0x03ffe20003800000 */
.L_x_327:
[----:B------:R-:W-:Y:S05]  /*11aa0*/  BRA `(.L_x_328) ;  /* 0xfffffef4009c7947 */ /* 0x000fea000383ffff */
.L_x_18:
[----:B--2---:R2:W3:Y:S02]  /*11ab0*/  SYNCS.PHASECHK.TRANS64.TRYWAIT P1, [R4+URZ], R3 ;  /* 0x00000003040075a7 */ /* 0x0044e4000802017f */
[----:B---3--:R-:W-:Y:S05]  /*11ac0*/  @!P1 NANOSLEEP.SYNCS 0x989680 ;  /* 0x009896800000995d */ /* 0x008fea0003900000 */
[----:B------:R-:W3:Y:S02]  /*11ad0*/  @!P1 SYNCS.PHASECHK.TRANS64 P1, [R4+URZ], R3 ;  /* 0x00000003040095a7 */ /* 0x000ee4000802007f */
[----:B---3--:R-:W-:Y:S05]  /*11ae0*/  @!P1 BRA `(.L_x_18) ;  /* 0xfffffffc00f09947 */ /* 0x008fea000383ffff */
[----:B------:R-:W-:Y:S05]  /*11af0*/  BRA `(.L_x_17) ;  /* 0xfffffef400c87947 */ /* 0x000fea000383ffff */
.L_x_23:
[----:B0-----:R0:W1:Y:S02]  /*11b00*/  SYNCS.PHASECHK.TRANS64.TRYWAIT P1, [R9+URZ], R6 ;  /* 0x00000006090075a7 */ /* 0x001064000802017f */
[----:B-1----:R-:W-:Y:S05]  /*11b10*/  @!P1 NANOSLEEP.SYNCS 0x989680 ;  /* 0x009896800000995d */ /* 0x002fea0003900000 */
[----:B------:R-:W1:Y:S02]  /*11b20*/  @!P1 SYNCS.PHASECHK.TRANS64 P1, [R9+URZ], R6 ;  /* 0x00000006090095a7 */ /* 0x000e64000802007f */
[----:B-1----:R-:W-:Y:S05]  /*11b30*/  @!P1 BRA `(.L_x_23) ;  /* 0xfffffffc00f09947 */ /* 0x002fea000383ffff */
[----:B------:R-:W-:Y:S05]  /*11b40*/  BRA `(.L_x_22) ;  /* 0xffffff14004c7947 */ /* 0x000fea000383ffff */
.L_x_31:
[----:B-1----:R1:W2:Y:S02]  /*11b50*/  SYNCS.PHASECHK.TRANS64.TRYWAIT P1, [R9+URZ], R10 ;  /* 0x0000000a090075a7 */ /* 0x0022a4000802017f */
[----:B--2---:R-:W-:Y:S05]  /*11b60*/  @!P1 NANOSLEEP.SYNCS 0x989680 ;  /* 0x009896800000995d */ /* 0x004fea0003900000 */
[----:B------:R-:W2:Y:S02]  /*11b70*/  @!P1 SYNCS.PHASECHK.TRANS64 P1, [R9+URZ], R10 ;  /* 0x0000000a090095a7 */ /* 0x000ea4000802007f */
[----:B--2---:R-:W-:Y:S05]  /*11b80*/  @!P1 BRA `(.L_x_31) ;  /* 0xfffffffc00f09947 */ /* 0x004fea000383ffff */
[----:B------:R-:W-:Y:S05]  /*11b90*/  BRA `(.L_x_30) ;  /* 0xffffff3000cc7947 */ /* 0x000fea000383ffff */
.L_x_307:
[----:B0-----:R0:W2:Y:S02]  /*11ba0*/  SYNCS.PHASECHK.TRANS64.TRYWAIT P0, [R6+URZ+0x18], R3 ;  /* 0x00001803060075a7 */ /* 0x0010a4000800017f */
[----:B--2---:R-:W-:Y:S05]  /*11bb0*/  @!P0 NANOSLEEP.SYNCS 0x989680 ;  /* 0x009896800000895d */ /* 0x004fea0003900000 */
[----:B------:R-:W2:Y:S02]  /*11bc0*/  @!P0 SYNCS.PHASECHK.TRANS64 P0, [R6+URZ+0x18], R3 ;  /* 0x00001803060085a7 */ /* 0x000ea4000800007f */
[----:B--2---:R-:W-:Y:S05]  /*11bd0*/  @!P0 BRA `(.L_x_307) ;  /* 0xfffffffc00f08947 */ /* 0x004fea000383ffff */
[----:B------:R-:W-:Y:S05]  /*11be0*/  BRA `(.L_x_329) ;  /* 0xfffffff000547947 */ /* 0x000fea000383ffff */
.L_x_311:
[----:B------:R-:W-:Y:S01]  /*11bf0*/  BSSY B1, `(.L_x_330) ;  /* 0x0000006000017945 */ /* 0x000fe20003800000 */
[----:B------:R-:W-:-:S07]  /*11c00*/  IMAD.MOV.U32 R15, RZ, RZ, -0x1 ;  /* 0xffffffffff0f7424 */ /* 0x000fce00078e00ff */
[----:B0-----:R-:W-:Y:S05]  /*11c10*/  WARPSYNC.COLLECTIVE R15, `(.L_x_331) ;  /* 0x000000000f0c7348 */ /* 0x001fea0003c00000 */
[----:B------:R-:W-:Y:S02]  /*11c20*/  ELECT P6, UR62, PT ;  /* 0x00000000003e782f */ /* 0x000fe400038c0000 */
[----:B------:R-:W-:Y:S01]  /*11c30*/  MOV R14, UR62 ;  /* 0x0000003e000e7c02 */ /* 0x000fe20008000f00 */
[----:B0-----:R-:W-:Y:S10]  /*11c40*/  ENDCOLLECTIVE ;  /* 0x000000000000791b */ /* 0x001ff40003800000 */
.L_x_331:
[----:B------:R-:W-:Y:S05]  /*11c50*/  BSYNC B1 ;  /* 0x0000000000017941 */ /* 0x000fea0003800000 */
.L_x_330:
[----:B------:R-:W-:Y:S05]  /*11c60*/  BRA `(.L_x_332) ;  /* 0xfffffff000747947 */ /* 0x000fea000383ffff */
.L_x_320:
[----:B------:R-:W-:Y:S01]  /*11c70*/  BSSY B0, `(.L_x_333) ;  /* 0x0000006000007945 */ /* 0x000fe20003800000 */
[----:B------:R-:W-:-:S07]  /*11c80*/  IMAD.MOV.U32 R15, RZ, RZ, -0x1 ;  /* 0xffffffffff0f7424 */ /* 0x000fce00078e00ff */
[----:B------:R-:W-:Y:S05]  /*11c90*/  WARPSYNC.COLLECTIVE R15, `(.L_x_334) ;  /* 0x000000000f0c7348 */ /* 0x000fea0003c00000 */
[----:B------:R-:W-:Y:S02]  /*11ca0*/  ELECT P6, UR62, PT ;  /* 0x00000000003e782f */ /* 0x000fe400038c0000 */
[----:B------:R-:W-:Y:S01]  /*11cb0*/  MOV R14, UR62 ;  /* 0x0000003e000e7c02 */ /* 0x000fe20008000f00 */
[----:B------:R-:W-:Y:S10]  /*11cc0*/  ENDCOLLECTIVE ;  /* 0x000000000000791b */ /* 0x000ff40003800000 */
.L_x_334:
[----:B------:R-:W-:Y:S05]  /*11cd0*/  BSYNC B0 ;  /* 0x0000000000007941 */ /* 0x000fea0003800000 */
.L_x_333:
[----:B------:R-:W-:Y:S05]  /*11ce0*/  BRA `(.L_x_335) ;  /* 0xfffffff800c07947 */ /* 0x000fea000383ffff */
.L_x_324:
[----:B0-----:R0:W1:Y:S02]  /*11cf0*/  SYNCS.PHASECHK.TRANS64.TRYWAIT P0, [R7+URZ], R2 ;  /* 0x00000002070075a7 */ /* 0x001064000800017f */
[----:B-1----:R-:W-:Y:S05]  /*11d00*/  @!P0 NANOSLEEP.SYNCS 0x989680 ;  /* 0x009896800000895d */ /* 0x002fea0003900000 */
[----:B------:R-:W1:Y:S02]  /*11d10*/  @!P0 SYNCS.PHASECHK.TRANS64 P0, [R7+URZ], R2 ;  /* 0x00000002070085a7 */ /* 0x000e64000800007f */
[----:B-1----:R-:W-:Y:S05]  /*11d20*/  @!P0 BRA `(.L_x_324) ;  /* 0xfffffffc00f08947 */ /* 0x002fea000383ffff */
[----:B------:R-:W-:Y:S05]  /*11d30*/  BRA `(.L_x_336) ;  /* 0xfffffffc00047947 */ /* 0x000fea000383ffff */
.L_x_325:
[----:B0-----:R0:W1:Y:S02]  /*11d40*/  SYNCS.PHASECHK.TRANS64.TRYWAIT P0, [R6+URZ], R5 ;  /* 0x00000005060075a7 */ /* 0x001064000800017f */
[----:B-1----:R-:W-:Y:S05]  /*11d50*/  @!P0 NANOSLEEP.SYNCS 0x989680 ;  /* 0x009896800000895d */ /* 0x002fea0003900000 */
[----:B------:R-:W1:Y:S02]  /*11d60*/  @!P0 SYNCS.PHASECHK.TRANS64 P0, [R6+URZ], R5 ;  /* 0x00000005060085a7 */ /* 0x000e64000800007f */
[----:B-1----:R-:W-:Y:S05]  /*11d70*/  @!P0 BRA `(.L_x_325) ;  /* 0xfffffffc00f08947 */ /* 0x002fea000383ffff */
[----:B------:R-:W-:Y:S05]  /*11d80*/  BRA `(.L_x_337) ;  /* 0xfffffffc000c7947 */ /* 0x000fea000383ffff */
.L_x_338:
[----:B------:R-:W-:-:S00]  /*11d90*/  BRA `(.L_x_338) ;  /* 0xfffffffc00fc7947 */ /* 0x000fc0000383ffff */
[----:B------:R-:W-:-:S00]  /*11da0*/  NOP ;  /* 0x0000000000007918 */ /* 0x000fc00000000000 */
        /* <DEDUP_REMOVED lines=13> */
.L_x_339:


//--------------------- .nv.global.init           --------------------------
	.section	.nv.global.init,"aw",@progbits
.nv.global.init:
	.type		$str$24,@object
	.size		$str$24,($str$25 - $str$24)
$str$24:
        /*0000*/ 	.byte	0x28, 0x61, 0x64, 0x64, 0x72, 0x65, 0x73, 0x73, 0x20, 0x26, 0x20, 0x6d, 0x61, 0x73, 0x6b, 0x29
        /*0010*/ 	.byte	0x20, 0x3d, 0x3d, 0x20, 0x30, 0x00
	.type		$str$25,@object
	.size		$str$25,(__unnamed_2 - $str$25)
$str$25:
        /*0016*/ 	.byte	0x2f, 0x74, 0x6d, 0x70, 0x2f, 0x63, 0x75, 0x74, 0x6c, 0x61, 0x73, 0x73, 0x5f, 0x73, 0x77, 0x65
        /*0026*/ 	.byte	0x65, 0x70, 0x5f, 0x73, 0x72, 0x63, 0x2f, 0x69, 0x6e, 0x63, 0x6c, 0x75, 0x64, 0x65, 0x2f, 0x63
        /*0036*/ 	.byte	0x75, 0x74, 0x65, 0x2f, 0x70, 0x6f, 0x69, 0x6e, 0x74, 0x65, 0x72, 0x5f, 0x66, 0x6c, 0x61, 0x67
        /*0046*/ 	.byte	0x67, 0x65, 0x64, 0x2e, 0x68, 0x70, 0x70, 0x00
	.type		__unnamed_2,@object
	.size		__unnamed_2,(__unnamed_1 - __unnamed_2)
__unnamed_2:
        /*004e*/ 	.byte	0x61, 0x75, 0x74, 0x6f, 0x20, 0x63, 0x75, 0x74, 0x65, 0x3a, 0x3a, 0x61, 0x73, 0x5f, 0x70, 0x6f
        /* <DEDUP_REMOVED lines=28> */
        /*021e*/ 	.byte	0x5d, 0x00
	.type		__unnamed_1,@object
	.size		__unnamed_1,(.L_0 - __unnamed_1)
__unnamed_1:
        /* <DEDUP_REMOVED lines=29> */
        /*03f0*/ 	.byte	0x20, 0x26, 0x5d, 0x00
.L_0:


//--------------------- .nv.shared._ZN7cutlass13device_kernelINS_4gemm6kernel13GemmUniversalIN4cute5tupleIJiiiiEEENS1_10collective13CollectiveMmaINS1_49MainloopSm90TmaGmmaRmemAWarpSpecializedMixedInputILi3ENS5_IJNS4_1CILi1EEESB_SB_EEENS1_35KernelTmaWarpSpecializedCooperativeEEENS5_IJNSA_ILi256EEENSA_ILi128EEESG_EEENS5_IJNS_12float_e4m3_tEEEENS5_IJlSB_lEEENS_10bfloat16_tESK_NS4_8TiledMMAINS4_8MMA_AtomIJNS4_4SM904GMMA28MMA_64x128x16_F32BF16BF16_RSILNSP_5MajorE0ELSR_0ELNSP_7ScaleInE1ELSS_1EEEEEENS4_6LayoutINS5_IJNSA_ILi2EEESB_SB_EEENS5_IJSB_NSA_ILi0EEESY_EEEEENS5_IJNS4_10UnderscoreES11_S11_EEEEENS4_13SM90_TMA_LOADENS4_14ComposedLayoutINS4_7SwizzleILi3ELi4ELi3EEENS4_18smem_ptr_flag_bitsILi8EEENSV_INS5_IJNSA_ILi8EEESG_EEENS5_IJSG_SB_EEEEEEENS4_9Copy_AtomIJNS4_39AutoVectorizingCopyWithAssumedAlignmentILi128EEESI_EEENS4_8identityES14_NS15_IS17_NS18_ILi16EEENSV_INS5_IJS1A_NSA_ILi64EEEEEENS5_IJS1L_SB_EEEEEEEvS1J_EENS_8epilogue10collective6detail29Sm90TmaWarpSpecializedAdapterINS1S_15DefaultEpilogueISI_SK_SK_NS1R_6thread17LinearCombinationISI_Li1EffLNS1W_9ScaleType4KindE0ELNS_15FloatRoundStyleE2ESI_EENS1_15EpilogueDefaultEEEEEvvEEEEvNT_6ParamsE --------------------------
	.section	.nv.shared._ZN7cutlass13device_kernelINS_4gemm6kernel13GemmUniversalIN4cute5tupleIJiiiiEEENS1_10collective13CollectiveMmaINS1_49MainloopSm90TmaGmmaRmemAWarpSpecializedMixedInputILi3ENS5_IJNS4_1CILi1EEESB_SB_EEENS1_35KernelTmaWarpSpecializedCooperativeEEENS5_IJNSA_ILi256EEENSA_ILi128EEESG_EEENS5_IJNS_12float_e4m3_tEEEENS5_IJlSB_lEEENS_10bfloat16_tESK_NS4_8TiledMMAINS4_8MMA_AtomIJNS4_4SM904GMMA28MMA_64x128x16_F32BF16BF16_RSILNSP_5MajorE0ELSR_0ELNSP_7ScaleInE1ELSS_1EEEEEENS4_6LayoutINS5_IJNSA_ILi2EEESB_SB_EEENS5_IJSB_NSA_ILi0EEESY_EEEEENS5_IJNS4_10UnderscoreES11_S11_EEEEENS4_13SM90_TMA_LOADENS4_14ComposedLayoutINS4_7SwizzleILi3ELi4ELi3EEENS4_18smem_ptr_flag_bitsILi8EEENSV_INS5_IJNSA_ILi8EEESG_EEENS5_IJSG_SB_EEEEEEENS4_9Copy_AtomIJNS4_39AutoVectorizingCopyWithAssumedAlignmentILi128EEESI_EEENS4_8identityES14_NS15_IS17_NS18_ILi16EEENSV_INS5_IJS1A_NSA_ILi64EEEEEENS5_IJS1L_SB_EEEEEEEvS1J_EENS_8epilogue10collective6detail29Sm90TmaWarpSpecializedAdapterINS1S_15DefaultEpilogueISI_SK_SK_NS1R_6thread17LinearCombinationISI_Li1EffLNS1W_9ScaleType4KindE0ELNS_15FloatRoundStyleE2ESI_EENS1_15EpilogueDefaultEEEEEvvEEEEvNT_6ParamsE,"aw",@nobits
	.sectionflags	@""
	.align	16
	.zero		1024


//--------------------- .nv.shared.reserved.0     --------------------------
	.section	.nv.shared.reserved.0,"aw",@nobits
	.weak		__nv_reservedSMEM_offset_0_alias
	.size		__nv_reservedSMEM_offset_0_alias, 0, 0
	.other		__nv_reservedSMEM_offset_0_alias,@"STO_CUDA_RESERVED_SHARED STV_DEFAULT"
__nv_reservedSMEM_offset_0_alias:
	.zero		0


//--------------------- .nv.global                --------------------------
	.section	.nv.global,"aw",@nobits
.nv.global:
	.type		_ZN40_INTERNAL_f20e0967_4_k_cu_f9d39cb5_308114cute1_E,@object
	.size		_ZN40_INTERNAL_f20e0967_4_k_cu_f9d39cb5_308114cute1_E,(_ZN40_INTERNAL_f20e0967_4_k_cu_f9d39cb5_308114cuda3std3__45__cpo6cbeginE - _ZN40_INTERNAL_f20e0967_4_k_cu_f9d39cb5_308114cute1_E)
_ZN40_INTERNAL_f20e0967_4_k_cu_f9d39cb5_308114cute1_E:
	.zero		1
	.type		_ZN40_INTERNAL_f20e0967_4_k_cu_f9d39cb5_308114cuda3std3__45__cpo6cbeginE,@object
	.size		_ZN40_INTERNAL_f20e0967_4_k_cu_f9d39cb5_308114cuda3std3__45__cpo6cbeginE,(_ZN40_INTERNAL_f20e0967_4_k_cu_f9d39cb5_308114cuda3std3__48in_placeE - _ZN40_INTERNAL_f20e0967_4_k_cu_f9d39cb5_308114cuda3std3__45__cpo6cbeginE)
_ZN40_INTERNAL_f20e0967_4_k_cu_f9d39cb5_308114cuda3std3__45__cpo6cbeginE:
	.zero		1
	.type		_ZN40_INTERNAL_f20e0967_4_k_cu_f9d39cb5_308114cuda3std3__48in_placeE,@object
	.size		_ZN40_INTERNAL_f20e0967_4_k_cu_f9d39cb5_308114cuda3std3__48in_placeE,(_ZN40_INTERNAL_f20e0967_4_k_cu_f9d39cb5_308114cuda3std6ranges3__45__cpo9iter_moveE - _ZN40_INTERNAL_f20e0967_4_k_cu_f9d39cb5_308114cuda3std3__48in_placeE)
_ZN40_INTERNAL_f20e0967_4_k_cu_f9d39cb5_308114cuda3std3__48in_placeE:
	.zero		1
	.type		_ZN40_INTERNAL_f20e0967_4_k_cu_f9d39cb5_308114cuda3std6ranges3__45__cpo9iter_moveE,@object
	.size		_ZN40_INTERNAL_f20e0967_4_k_cu_f9d39cb5_308114cuda3std6ranges3__45__cpo9iter_moveE,(_ZN40_INTERNAL_f20e0967_4_k_cu_f9d39cb5_308114cuda3std3__45__cpo5beginE - _ZN40_INTERNAL_f20e0967_4_k_cu_f9d39cb5_308114cuda3std6ranges3__45__cpo9iter_moveE)
_ZN40_INTERNAL_f20e0967_4_k_cu_f9d39cb5_308114cuda3std6ranges3__45__cpo9iter_moveE:
	.zero		1
	.type		_ZN40_INTERNAL_f20e0967_4_k_cu_f9d39cb5_308114cuda3std3__45__cpo5beginE,@object
	.size		_ZN40_INTERNAL_f20e0967_4_k_cu_f9d39cb5_308114cuda3std3__45__cpo5beginE,(_ZN40_INTERNAL_f20e0967_4_k_cu_f9d39cb5_308114cuda3std3__442_GLOBAL__N__f20e0967_4_k_cu_f9d39cb5_308116ignoreE - _ZN40_INTERNAL_f20e0967_4_k_cu_f9d39cb5_308114cuda3std3__45__cpo5beginE)
_ZN40_INTERNAL_f20e0967_4_k_cu_f9d39cb5_308114cuda3std3__45__cpo5beginE:
	.zero		1
	.type		_ZN40_INTERNAL_f20e0967_4_k_cu_f9d39cb5_308114cuda3std3__442_GLOBAL__N__f20e0967_4_k_cu_f9d39cb5_308116ignoreE,@object
	.size		_ZN40_INTERNAL_f20e0967_4_k_cu_f9d39cb5_308114cuda3std3__442_GLOBAL__N__f20e0967_4_k_cu_f9d39cb5_308116ignoreE,(_ZN40_INTERNAL_f20e0967_4_k_cu_f9d39cb5_308114cute7productE - _ZN40_INTERNAL_f20e0967_4_k_cu_f9d39cb5_308114cuda3std3__442_GLOBAL__N__f20e0967_4_k_cu_f9d39cb5_308116ignoreE)
_ZN40_INTERNAL_f20e0967_4_k_cu_f9d39cb5_308114cuda3std3__442_GLOBAL__N__f20e0967_4_k_cu_f9d39cb5_308116ignoreE:
	.zero		1
	.type		_ZN40_INTERNAL_f20e0967_4_k_cu_f9d39cb5_308114cute7productE,@object
	.size		_ZN40_INTERNAL_f20e0967_4_k_cu_f9d39cb5_308114cute7productE,(_ZN40_INTERNAL_f20e0967_4_k_cu_f9d39cb5_308114cuda3std3__45__cpo3endE - _ZN40_INTERNAL_f20e0967_4_k_cu_f9d39cb5_308114cute7productE)
_ZN40_INTERNAL_f20e0967_4_k_cu_f9d39cb5_308114cute7productE:
	.zero		1
	.type		_ZN40_INTERNAL_f20e0967_4_k_cu_f9d39cb5_308114cuda3std3__45__cpo3endE,@object
	.size		_ZN40_INTERNAL_f20e0967_4_k_cu_f9d39cb5_308114cuda3std3__45__cpo3endE,(_ZN40_INTERNAL_f20e0967_4_k_cu_f9d39cb5_308114cuda3std3__419piecewise_constructE - _ZN40_INTERNAL_f20e0967_4_k_cu_f9d39cb5_308114cuda3std3__45__cpo3endE)
_ZN40_INTERNAL_f20e0967_4_k_cu_f9d39cb5_308114cuda3std3__45__cpo3endE:
	.zero		1
	.type		_ZN40_INTERNAL_f20e0967_4_k_cu_f9d39cb5_308114cuda3std3__419piecewise_constructE,@object
	.size		_ZN40_INTERNAL_f20e0967_4_k_cu_f9d39cb5_308114cuda3std3__419piecewise_constructE,(_ZN40_INTERNAL_f20e0967_4_k_cu_f9d39cb5_308114cuda3std3__45__cpo4cendE - _ZN40_INTERNAL_f20e0967_4_k_cu_f9d39cb5_308114cuda3std3__419piecewise_constructE)
_ZN40_INTERNAL_f20e0967_4_k_cu_f9d39cb5_308114cuda3std3__419piecewise_constructE:
	.zero		1
	.type		_ZN40_INTERNAL_f20e0967_4_k_cu_f9d39cb5_308114cuda3std3__45__cpo4cendE,@object
	.size		_ZN40_INTERNAL_f20e0967_4_k_cu_f9d39cb5_308114cuda3std3__45__cpo4cendE,(_ZN40_INTERNAL_f20e0967_4_k_cu_f9d39cb5_308114cuda3std6ranges3__45__cpo4swapE - _ZN40_INTERNAL_f20e0967_4_k_cu_f9d39cb5_308114cuda3std3__45__cpo4cendE)
_ZN40_INTERNAL_f20e0967_4_k_cu_f9d39cb5_308114cuda3std3__45__cpo4cendE:
	.zero		1
	.type		_ZN40_INTERNAL_f20e0967_4_k_cu_f9d39cb5_308114cuda3std6ranges3__45__cpo4swapE,@object
	.size		_ZN40_INTERNAL_f20e0967_4_k_cu_f9d39cb5_308114cuda3std6ranges3__45__cpo4swapE,(.L_9 - _ZN40_INTERNAL_f20e0967_4_k_cu_f9d39cb5_308114cuda3std6ranges3__45__cpo4swapE)
_ZN40_INTERNAL_f20e0967_4_k_cu_f9d39cb5_308114cuda3std6ranges3__45__cpo4swapE:
	.zero		1
.L_9:


//--------------------- .nv.constant0._ZN7cutlass13device_kernelINS_4gemm6kernel13GemmUniversalIN4cute5tupleIJiiiiEEENS1_10collective13CollectiveMmaINS1_49MainloopSm90TmaGmmaRmemAWarpSpecializedMixedInputILi3ENS5_IJNS4_1CILi1EEESB_SB_EEENS1_35KernelTmaWarpSpecializedCooperativeEEENS5_IJNSA_ILi256EEENSA_ILi128EEESG_EEENS5_IJNS_12float_e4m3_tEEEENS5_IJlSB_lEEENS_10bfloat16_tESK_NS4_8TiledMMAINS4_8MMA_AtomIJNS4_4SM904GMMA28MMA_64x128x16_F32BF16BF16_RSILNSP_5MajorE0ELSR_0ELNSP_7ScaleInE1ELSS_1EEEEEENS4_6LayoutINS5_IJNSA_ILi2EEESB_SB_EEENS5_IJSB_NSA_ILi0EEESY_EEEEENS5_IJNS4_10UnderscoreES11_S11_EEEEENS4_13SM90_TMA_LOADENS4_14ComposedLayoutINS4_7SwizzleILi3ELi4ELi3EEENS4_18smem_ptr_flag_bitsILi8EEENSV_INS5_IJNSA_ILi8EEESG_EEENS5_IJSG_SB_EEEEEEENS4_9Copy_AtomIJNS4_39AutoVectorizingCopyWithAssumedAlignmentILi128EEESI_EEENS4_8identityES14_NS15_IS17_NS18_ILi16EEENSV_INS5_IJS1A_NSA_ILi64EEEEEENS5_IJS1L_SB_EEEEEEEvS1J_EENS_8epilogue10collective6detail29Sm90TmaWarpSpecializedAdapterINS1S_15DefaultEpilogueISI_SK_SK_NS1R_6thread17LinearCombinationISI_Li1EffLNS1W_9ScaleType4KindE0ELNS_15FloatRoundStyleE2ESI_EENS1_15EpilogueDefaultEEEEEvvEEEEvNT_6ParamsE --------------------------
	.section	.nv.constant0._ZN7cutlass13device_kernelINS_4gemm6kernel13GemmUniversalIN4cute5tupleIJiiiiEEENS1_10collective13CollectiveMmaINS1_49MainloopSm90TmaGmmaRmemAWarpSpecializedMixedInputILi3ENS5_IJNS4_1CILi1EEESB_SB_EEENS1_35KernelTmaWarpSpecializedCooperativeEEENS5_IJNSA_ILi256EEENSA_ILi128EEESG_EEENS5_IJNS_12float_e4m3_tEEEENS5_IJlSB_lEEENS_10bfloat16_tESK_NS4_8TiledMMAINS4_8MMA_AtomIJNS4_4SM904GMMA28MMA_64x128x16_F32BF16BF16_RSILNSP_5MajorE0ELSR_0ELNSP_7ScaleInE1ELSS_1EEEEEENS4_6LayoutINS5_IJNSA_ILi2EEESB_SB_EEENS5_IJSB_NSA_ILi0EEESY_EEEEENS5_IJNS4_10UnderscoreES11_S11_EEEEENS4_13SM90_TMA_LOADENS4_14ComposedLayoutINS4_7SwizzleILi3ELi4ELi3EEENS4_18smem_ptr_flag_bitsILi8EEENSV_INS5_IJNSA_ILi8EEESG_EEENS5_IJSG_SB_EEEEEEENS4_9Copy_AtomIJNS4_39AutoVectorizingCopyWithAssumedAlignmentILi128EEESI_EEENS4_8identityES14_NS15_IS17_NS18_ILi16EEENSV_INS5_IJS1A_NSA_ILi64EEEEEENS5_IJS1L_SB_EEEEEEEvS1J_EENS_8epilogue10collective6detail29Sm90TmaWarpSpecializedAdapterINS1S_15DefaultEpilogueISI_SK_SK_NS1R_6thread17LinearCombinationISI_Li1EffLNS1W_9ScaleType4KindE0ELNS_15FloatRoundStyleE2ESI_EENS1_15EpilogueDefaultEEEEEvvEEEEvNT_6ParamsE,"a",@progbits
	.sectionflags	@""
	.align	4
.nv.constant0._ZN7cutlass13device_kernelINS_4gemm6kernel13GemmUniversalIN4cute5tupleIJiiiiEEENS1_10collective13CollectiveMmaINS1_49MainloopSm90TmaGmmaRmemAWarpSpecializedMixedInputILi3ENS5_IJNS4_1CILi1EEESB_SB_EEENS1_35KernelTmaWarpSpecializedCooperativeEEENS5_IJNSA_ILi256EEENSA_ILi128EEESG_EEENS5_IJNS_12float_e4m3_tEEEENS5_IJlSB_lEEENS_10bfloat16_tESK_NS4_8TiledMMAINS4_8MMA_AtomIJNS4_4SM904GMMA28MMA_64x128x16_F32BF16BF16_RSILNSP_5MajorE0ELSR_0ELNSP_7ScaleInE1ELSS_1EEEEEENS4_6LayoutINS5_IJNSA_ILi2EEESB_SB_EEENS5_IJSB_NSA_ILi0EEESY_EEEEENS5_IJNS4_10UnderscoreES11_S11_EEEEENS4_13SM90_TMA_LOADENS4_14ComposedLayoutINS4_7SwizzleILi3ELi4ELi3EEENS4_18smem_ptr_flag_bitsILi8EEENSV_INS5_IJNSA_ILi8EEESG_EEENS5_IJSG_SB_EEEEEEENS4_9Copy_AtomIJNS4_39AutoVectorizingCopyWithAssumedAlignmentILi128EEESI_EEENS4_8identityES14_NS15_IS17_NS18_ILi16EEENSV_INS5_IJS1A_NSA_ILi64EEEEEENS5_IJS1L_SB_EEEEEEEvS1J_EENS_8epilogue10collective6detail29Sm90TmaWarpSpecializedAdapterINS1S_15DefaultEpilogueISI_SK_SK_NS1R_6thread17LinearCombinationISI_Li1EffLNS1W_9ScaleType4KindE0ELNS_15FloatRoundStyleE2ESI_EENS1_15EpilogueDefaultEEEEEvvEEEEvNT_6ParamsE:
	.zero		2176


//--------------------- SYMBOLS --------------------------

	.type		.nv.reservedSmem.offset0,@object
	.size		.nv.reservedSmem.offset0,0x4
	.type		__assertfail,@function
